//
// Generated by NVIDIA NVVM Compiler
//
// Compiler Build ID: CL-36424714
// Cuda compilation tools, release 13.0, V13.0.88
// Based on NVVM 20.0.0
//

.version 9.0
.target sm_100
.address_size 64

	// .globl	_Z13encode_kernelPhPKhmmimPj
.extern .func __assertfail
(
	.param .b64 __assertfail_param_0,
	.param .b64 __assertfail_param_1,
	.param .b32 __assertfail_param_2,
	.param .b64 __assertfail_param_3,
	.param .b64 __assertfail_param_4
)
;
.const .align 2 .b8 d_freq[512];
.const .align 4 .b8 d_cum[1024];
.const .align 1 .b8 d_lookup[2048];
.global .align 1 .b8 __unnamed_1[79] = {118, 111, 105, 100, 32, 82, 97, 110, 115, 69, 110, 99, 80, 117, 116, 83, 121, 109, 98, 111, 108, 40, 117, 110, 115, 105, 103, 110, 101, 100, 32, 105, 110, 116, 32, 42, 44, 32, 117, 110, 115, 105, 103, 110, 101, 100, 32, 99, 104, 97, 114, 32, 42, 42, 44, 32, 99, 111, 110, 115, 116, 32, 82, 97, 110, 115, 69, 110, 99, 83, 121, 109, 98, 111, 108, 32, 42, 41};
// _ZZ13decode_kernelPhmiS_mPjE6s_freq has been demoted
// _ZZ13decode_kernelPhmiS_mPjE5s_cum has been demoted
.global .align 1 .b8 $str[16] = {115, 121, 109, 45, 62, 120, 95, 109, 97, 120, 32, 33, 61, 32, 48};
.global .align 1 .b8 $str$1[27] = {47, 116, 109, 112, 47, 115, 97, 115, 115, 95, 99, 117, 95, 108, 109, 50, 105, 98, 101, 52, 97, 47, 107, 46, 99, 117};

.visible .entry _Z13encode_kernelPhPKhmmimPj(
	.param .u64 .ptr .align 1 _Z13encode_kernelPhPKhmmimPj_param_0,
	.param .u64 .ptr .align 1 _Z13encode_kernelPhPKhmmimPj_param_1,
	.param .u64 _Z13encode_kernelPhPKhmmimPj_param_2,
	.param .u64 _Z13encode_kernelPhPKhmmimPj_param_3,
	.param .u32 _Z13encode_kernelPhPKhmmimPj_param_4,
	.param .u64 _Z13encode_kernelPhPKhmmimPj_param_5,
	.param .u64 .ptr .align 1 _Z13encode_kernelPhPKhmmimPj_param_6
)
{
	.reg .pred 	%p<10>;
	.reg .b16 	%rs<3>;
	.reg .b32 	%r<51>;
	.reg .b64 	%rd<76>;

	ld.param.u64 	%rd31, [_Z13encode_kernelPhPKhmmimPj_param_0];
	ld.param.u64 	%rd28, [_Z13encode_kernelPhPKhmmimPj_param_1];
	ld.param.u64 	%rd32, [_Z13encode_kernelPhPKhmmimPj_param_2];
	ld.param.u64 	%rd33, [_Z13encode_kernelPhPKhmmimPj_param_3];
	ld.param.u32 	%r42, [_Z13encode_kernelPhPKhmmimPj_param_4];
	ld.param.u64 	%rd29, [_Z13encode_kernelPhPKhmmimPj_param_5];
	ld.param.u64 	%rd30, [_Z13encode_kernelPhPKhmmimPj_param_6];
	cvta.to.global.u64 	%rd34, %rd31;
	mov.u32 	%r22, %tid.x;
	mov.u32 	%r1, %ntid.x;
	mov.u32 	%r23, %ctaid.x;
	cvt.u64.u32 	%rd35, %r23;
	mul.wide.u32 	%rd36, %r23, %r1;
	cvt.u64.u32 	%rd1, %r22;
	add.s64 	%rd2, %rd36, %rd1;
	mul.lo.s64 	%rd3, %rd33, %rd35;
	mad.lo.s64 	%rd37, %rd32, %rd2, %rd32;
	add.s64 	%rd72, %rd34, %rd37;
	add.s64 	%rd5, %rd31, %rd37;
	setp.lt.s32 	%p1, %r42, 1;
	mov.b32 	%r48, 8388608;
	mov.u64 	%rd71, %rd5;
	@%p1 bra 	$L__BB0_17;
	add.s64 	%rd6, %rd3, %rd1;
	cvta.to.global.u64 	%rd7, %rd28;
	mov.b32 	%r48, 8388608;
	mov.u64 	%rd71, %rd5;
$L__BB0_2:
	add.s32 	%r4, %r42, -1;
	mul.wide.u32 	%rd38, %r4, %r1;
	add.s64 	%rd10, %rd6, %rd38;
	setp.ge.u64 	%p2, %rd10, %rd29;
	@%p2 bra 	$L__BB0_16;
	add.s64 	%rd39, %rd7, %rd10;
	ld.global.u8 	%r25, [%rd39];
	mul.wide.u32 	%rd40, %r25, 4;
	mov.u64 	%rd41, d_cum;
	add.s64 	%rd42, %rd41, %rd40;
	ld.const.u32 	%r46, [%rd42];
	mul.wide.u32 	%rd43, %r25, 2;
	mov.u64 	%rd44, d_freq;
	add.s64 	%rd45, %rd44, %rd43;
	ld.const.u16 	%rs1, [%rd45];
	cvt.u32.u16 	%r6, %rs1;
	shl.b32 	%r7, %r6, 20;
	setp.lt.u16 	%p3, %rs1, 2;
	@%p3 bra 	$L__BB0_18;
	mov.b32 	%r44, 0;
$L__BB0_5:
	mov.u32 	%r9, %r44;
	mov.b32 	%r27, 1;
	shl.b32 	%r28, %r27, %r9;
	setp.lt.u32 	%p4, %r28, %r6;
	add.s32 	%r44, %r9, 1;
	@%p4 bra 	$L__BB0_5;
	add.s32 	%r29, %r9, 31;
	mov.b64 	%rd46, 1;
	shl.b64 	%rd47, %rd46, %r29;
	cvt.u64.u16 	%rd11, %rs1;
	add.s64 	%rd48, %rd11, %rd47;
	add.s64 	%rd12, %rd48, -1;
	and.b64  	%rd49, %rd12, -4294967296;
	setp.ne.s64 	%p5, %rd49, 0;
	@%p5 bra 	$L__BB0_8;
	cvt.u32.u64 	%r30, %rd11;
	cvt.u32.u64 	%r31, %rd12;
	div.u32 	%r32, %r31, %r30;
	cvt.u64.u32 	%rd66, %r32;
	bra.uni 	$L__BB0_9;
$L__BB0_8:
	div.u64 	%rd66, %rd12, %rd11;
$L__BB0_9:
	add.s32 	%r33, %r9, -1;
	and.b64  	%rd67, %rd66, 4294967295;
	and.b32  	%r45, %r33, 65535;
$L__BB0_10:
	setp.ne.s32 	%p6, %r7, 0;
	@%p6 bra 	$L__BB0_12;
	mov.u64 	%rd51, $str;
	cvta.global.u64 	%rd52, %rd51;
	mov.u64 	%rd53, $str$1;
	cvta.global.u64 	%rd54, %rd53;
	mov.u64 	%rd55, __unnamed_1;
	cvta.global.u64 	%rd56, %rd55;
	{ // callseq 0, 0
	.param .b64 param0;
	st.param.b64 	[param0], %rd52;
	.param .b64 param1;
	st.param.b64 	[param1], %rd54;
	.param .b32 param2;
	st.param.b32 	[param2], 59;
	.param .b64 param3;
	st.param.b64 	[param3], %rd56;
	.param .b64 param4;
	st.param.b64 	[param4], 1;
	call.uni 
	__assertfail, 
	(
	param0, 
	param1, 
	param2, 
	param3, 
	param4
	);
	} // callseq 0
$L__BB0_12:
	setp.lt.u32 	%p7, %r48, %r7;
	@%p7 bra 	$L__BB0_15;
	mov.u64 	%rd68, %rd72;
$L__BB0_14:
	add.s64 	%rd72, %rd68, -1;
	add.s64 	%rd71, %rd71, -1;
	st.global.u8 	[%rd68+-1], %r48;
	shr.u32 	%r48, %r48, 8;
	setp.ge.u32 	%p8, %r48, %r7;
	mov.u64 	%rd68, %rd72;
	@%p8 bra 	$L__BB0_14;
$L__BB0_15:
	cvt.u64.u32 	%rd57, %r48;
	mul.lo.s64 	%rd58, %rd67, %rd57;
	{ .reg .b32 tmp; mov.b64 {tmp, %r35}, %rd58; }
	shr.u32 	%r36, %r35, %r45;
	add.s32 	%r37, %r48, %r46;
	sub.s16 	%rs2, 2048, %rs1;
	cvt.u32.u16 	%r38, %rs2;
	mad.lo.s32 	%r48, %r36, %r38, %r37;
$L__BB0_16:
	setp.gt.u32 	%p9, %r42, 1;
	mov.u32 	%r42, %r4;
	@%p9 bra 	$L__BB0_2;
$L__BB0_17:
	cvta.to.global.u64 	%rd59, %rd30;
	st.global.u8 	[%rd72+-4], %r48;
	shr.u32 	%r39, %r48, 8;
	st.global.u8 	[%rd72+-3], %r39;
	shr.u32 	%r40, %r48, 16;
	st.global.u8 	[%rd72+-2], %r40;
	shr.u32 	%r41, %r48, 24;
	st.global.u8 	[%rd72+-1], %r41;
	sub.s64 	%rd60, %rd5, %rd71;
	add.s64 	%rd61, %rd60, 4;
	shl.b64 	%rd62, %rd2, 2;
	add.s64 	%rd63, %rd59, %rd62;
	st.global.u32 	[%rd63], %rd61;
	ret;
$L__BB0_18:
	add.s32 	%r46, %r46, 2047;
	mov.b64 	%rd67, 4294967295;
	mov.b32 	%r45, 0;
	bra.uni 	$L__BB0_10;

}
	// .globl	_Z13decode_kernelPhmiS_mPj
.visible .entry _Z13decode_kernelPhmiS_mPj(
	.param .u64 .ptr .align 1 _Z13decode_kernelPhmiS_mPj_param_0,
	.param .u64 _Z13decode_kernelPhmiS_mPj_param_1,
	.param .u32 _Z13decode_kernelPhmiS_mPj_param_2,
	.param .u64 .ptr .align 1 _Z13decode_kernelPhmiS_mPj_param_3,
	.param .u64 _Z13decode_kernelPhmiS_mPj_param_4,
	.param .u64 .ptr .align 1 _Z13decode_kernelPhmiS_mPj_param_5
)
{
	.reg .pred 	%p<6>;
	.reg .b16 	%rs<4>;
	.reg .b32 	%r<46>;
	.reg .b64 	%rd<39>;
	// demoted variable
	.shared .align 2 .b8 _ZZ13decode_kernelPhmiS_mPjE6s_freq[512];
	// demoted variable
	.shared .align 4 .b8 _ZZ13decode_kernelPhmiS_mPjE5s_cum[1024];
	ld.param.u64 	%rd14, [_Z13decode_kernelPhmiS_mPj_param_0];
	ld.param.u64 	%rd15, [_Z13decode_kernelPhmiS_mPj_param_1];
	ld.param.u32 	%r10, [_Z13decode_kernelPhmiS_mPj_param_2];
	ld.param.u64 	%rd12, [_Z13decode_kernelPhmiS_mPj_param_3];
	ld.param.u64 	%rd13, [_Z13decode_kernelPhmiS_mPj_param_4];
	ld.param.u64 	%rd16, [_Z13decode_kernelPhmiS_mPj_param_5];
	cvta.to.global.u64 	%rd17, %rd14;
	cvta.to.global.u64 	%rd18, %rd16;
	mov.u32 	%r11, %tid.x;
	mov.u32 	%r1, %ntid.x;
	mov.u32 	%r12, %ctaid.x;
	cvt.u64.u32 	%rd19, %r12;
	mul.wide.u32 	%rd20, %r12, %r1;
	cvt.u64.u32 	%rd1, %r11;
	add.s64 	%rd21, %rd20, %rd1;
	mul.lo.s64 	%rd2, %rd15, %rd19;
	mul.wide.u32 	%rd22, %r11, 2;
	mov.u64 	%rd23, d_freq;
	add.s64 	%rd24, %rd23, %rd22;
	ld.const.u16 	%rs1, [%rd24];
	shl.b32 	%r13, %r11, 1;
	mov.u32 	%r14, _ZZ13decode_kernelPhmiS_mPjE6s_freq;
	add.s32 	%r15, %r14, %r13;
	st.shared.u16 	[%r15], %rs1;
	mul.wide.u32 	%rd25, %r11, 4;
	mov.u64 	%rd26, d_cum;
	add.s64 	%rd27, %rd26, %rd25;
	ld.const.u32 	%r16, [%rd27];
	shl.b32 	%r17, %r11, 2;
	mov.u32 	%r18, _ZZ13decode_kernelPhmiS_mPjE5s_cum;
	add.s32 	%r19, %r18, %r17;
	st.shared.u32 	[%r19], %r16;
	bar.sync 	0;
	shl.b64 	%rd28, %rd21, 2;
	add.s64 	%rd29, %rd18, %rd28;
	ld.global.u32 	%rd30, [%rd29];
	add.s64 	%rd3, %rd17, %rd30;
	setp.lt.s32 	%p1, %r10, 1;
	@%p1 bra 	$L__BB1_7;
	ld.global.u8 	%r21, [%rd3];
	ld.global.u8 	%rs2, [%rd3+1];
	ld.global.u8 	%r22, [%rd3+2];
	add.s64 	%rd36, %rd3, 4;
	add.s64 	%rd5, %rd2, %rd1;
	ld.global.u8 	%r23, [%rd3+3];
	shl.b32 	%r24, %r23, 24;
	shl.b32 	%r25, %r22, 16;
	mul.wide.u16 	%r26, %rs2, 256;
	or.b32  	%r27, %r26, %r21;
	or.b32  	%r28, %r27, %r25;
	or.b32  	%r45, %r28, %r24;
	cvta.to.global.u64 	%rd6, %rd12;
	mov.b32 	%r42, 0;
$L__BB1_2:
	mul.wide.u32 	%rd31, %r42, %r1;
	add.s64 	%rd8, %rd5, %rd31;
	setp.ge.u64 	%p2, %rd8, %rd13;
	@%p2 bra 	$L__BB1_6;
	and.b32  	%r29, %r45, 2047;
	cvt.u64.u32 	%rd32, %r29;
	mov.u64 	%rd33, d_lookup;
	add.s64 	%rd34, %rd33, %rd32;
	ld.const.u8 	%rs3, [%rd34];
	add.s64 	%rd35, %rd6, %rd8;
	st.global.u8 	[%rd35], %rs3;
	mul.wide.u16 	%r30, %rs3, 4;
	add.s32 	%r32, %r18, %r30;
	ld.shared.u32 	%r33, [%r32];
	mul.wide.u16 	%r34, %rs3, 2;
	add.s32 	%r36, %r14, %r34;
	ld.shared.u16 	%r37, [%r36];
	shr.u32 	%r38, %r45, 11;
	sub.s32 	%r39, %r29, %r33;
	mad.lo.s32 	%r45, %r38, %r37, %r39;
	setp.gt.u32 	%p3, %r45, 8388607;
	@%p3 bra 	$L__BB1_6;
	mov.u64 	%rd37, %rd36;
	mov.u32 	%r44, %r45;
$L__BB1_5:
	shl.b32 	%r40, %r44, 8;
	add.s64 	%rd36, %rd37, 1;
	ld.global.u8 	%r41, [%rd37];
	or.b32  	%r45, %r40, %r41;
	setp.lt.u32 	%p4, %r44, 32768;
	mov.u64 	%rd37, %rd36;
	mov.u32 	%r44, %r45;
	@%p4 bra 	$L__BB1_5;
$L__BB1_6:
	add.s32 	%r42, %r42, 1;
	setp.ne.s32 	%p5, %r42, %r10;
	@%p5 bra 	$L__BB1_2;
$L__BB1_7:
	ret;

}


// ===== COMPILED SASS (sm_100) =====

	.target	sm_100

	.elftype	@"ET_EXEC"


//--------------------- .note.nv.tkinfo           --------------------------
	.section	.note.nv.tkinfo,"",@"SHT_NOTE"
	.sectionflags	@"SHF_NOTE_NV_TKINFO"
	.tkinfo
        /*0018*/ 	.word	0x00000002
        /*0030*/ 	.string	""
        /*0030*/ 	.string	"ptxas"
        /*0030*/ 	.string	"Cuda compilation tools, release 13.0, V13.0.88"
        /*0030*/ 	.string	"Build cuda_13.0.r13.0/compiler.36424714_0"
        /*0030*/ 	.string	"-arch sm_100 -m 64 "



//--------------------- .note.nv.cuinfo           --------------------------
	.section	.note.nv.cuinfo,"",@"SHT_NOTE"
	.sectionflags	@"SHF_NOTE_NV_CUINFO"
        /*0018*/ 	.short	0x0002
        /*001a*/ 	.short	0x0064
        /*001c*/ 	.short	0x0082
	.zero		2


//--------------------- .nv.info                  --------------------------
	.section	.nv.info,"",@"SHT_CUDA_INFO"
	.align	4


	//----- nvinfo : EIATTR_REGCOUNT
	.align		4
        /*0000*/ 	.byte	0x04, 0x2f
        /*0002*/ 	.short	(.L_7 - .L_6)
	.align		4
.L_6:
        /*0004*/ 	.word	index@(_Z13encode_kernelPhPKhmmimPj)
        /*0008*/ 	.word	0x00000026


	//----- nvinfo : EIATTR_FRAME_SIZE
	.align		4
.L_7:
        /*000c*/ 	.byte	0x04, 0x11
        /*000e*/ 	.short	(.L_9 - .L_8)
	.align		4
.L_8:
        /*0010*/ 	.word	index@($__internal_0_$__cuda_sm20_div_u64)
        /*0014*/ 	.word	0x00000000


	//----- nvinfo : EIATTR_FRAME_SIZE
	.align		4
.L_9:
        /*0018*/ 	.byte	0x04, 0x11
        /*001a*/ 	.short	(.L_11 - .L_10)
	.align		4
.L_10:
        /*001c*/ 	.word	index@(_Z13encode_kernelPhPKhmmimPj)
        /*0020*/ 	.word	0x00000000


	//----- nvinfo : EIATTR_REGCOUNT
	.align		4
.L_11:
        /*0024*/ 	.byte	0x04, 0x2f
        /*0026*/ 	.short	(.L_13 - .L_12)
	.align		4
.L_12:
        /*0028*/ 	.word	index@(_Z13decode_kernelPhmiS_mPj)
        /*002c*/ 	.word	0x00000012


	//----- nvinfo : EIATTR_FRAME_SIZE
	.align		4
.L_13:
        /*0030*/ 	.byte	0x04, 0x11
        /*0032*/ 	.short	(.L_15 - .L_14)
	.align		4
.L_14:
        /*0034*/ 	.word	index@(_Z13decode_kernelPhmiS_mPj)
        /*0038*/ 	.word	0x00000000


	//----- nvinfo : EIATTR_MIN_STACK_SIZE
	.align		4
.L_15:
        /*003c*/ 	.byte	0x04, 0x12
        /*003e*/ 	.short	(.L_17 - .L_16)
	.align		4
.L_16:
        /*0040*/ 	.word	index@(_Z13decode_kernelPhmiS_mPj)
        /*0044*/ 	.word	0x00000000


	//----- nvinfo : EIATTR_MIN_STACK_SIZE
	.align		4
.L_17:
        /*0048*/ 	.byte	0x04, 0x12
        /*004a*/ 	.short	(.L_19 - .L_18)
	.align		4
.L_18:
        /*004c*/ 	.word	index@(_Z13encode_kernelPhPKhmmimPj)
        /*0050*/ 	.word	0x00000000
.L_19:


//--------------------- .nv.compat                --------------------------
	.section	.nv.compat,"",@"SHT_CUDA_COMPAT_INFO"
	.align	4
        /*0000*/ 	.byte	0x02, 0x09, 0x00, 0x00, 0x02, 0x02, 0x01, 0x00, 0x02, 0x05, 0x05, 0x00, 0x03, 0x07, 0x01, 0x01
        /*0010*/ 	.byte	0x02, 0x03, 0x00, 0x00, 0x02, 0x06, 0x01, 0x00, 0x04, 0x0b, 0x08, 0x00, 0x09, 0x00, 0x00, 0x00
        /*0020*/ 	.byte	0x00, 0x00, 0x00, 0x00


//--------------------- .nv.info._Z13decode_kernelPhmiS_mPj --------------------------
	.section	.nv.info._Z13decode_kernelPhmiS_mPj,"",@"SHT_CUDA_INFO"
	.sectionflags	@""
	.align	4


	//----- nvinfo : EIATTR_CUDA_API_VERSION
	.align		4
        /*0000*/ 	.byte	0x04, 0x37
        /*0002*/ 	.short	(.L_21 - .L_20)
.L_20:
        /*0004*/ 	.word	0x00000082


	//----- nvinfo : EIATTR_KPARAM_INFO
	.align		4
.L_21:
        /*0008*/ 	.byte	0x04, 0x17
        /*000a*/ 	.short	(.L_23 - .L_22)
.L_22:
        /*000c*/ 	.word	0x00000000
        /*0010*/ 	.short	0x0005
        /*0012*/ 	.short	0x0028
        /*0014*/ 	.byte	0x00, 0xf5, 0x21, 0x00


	//----- nvinfo : EIATTR_KPARAM_INFO
	.align		4
.L_23:
        /*0018*/ 	.byte	0x04, 0x17
        /*001a*/ 	.short	(.L_25 - .L_24)
.L_24:
        /*001c*/ 	.word	0x00000000
        /*0020*/ 	.short	0x0004
        /*0022*/ 	.short	0x0020
        /*0024*/ 	.byte	0x00, 0xf0, 0x21, 0x00


	//----- nvinfo : EIATTR_KPARAM_INFO
	.align		4
.L_25:
        /*0028*/ 	.byte	0x04, 0x17
        /*002a*/ 	.short	(.L_27 - .L_26)
.L_26:
        /*002c*/ 	.word	0x00000000
        /*0030*/ 	.short	0x0003
        /*0032*/ 	.short	0x0018
        /*0034*/ 	.byte	0x00, 0xf5, 0x21, 0x00


	//----- nvinfo : EIATTR_KPARAM_INFO
	.align		4
.L_27:
        /*0038*/ 	.byte	0x04, 0x17
        /*003a*/ 	.short	(.L_29 - .L_28)
.L_28:
        /*003c*/ 	.word	0x00000000
        /*0040*/ 	.short	0x0002
        /*0042*/ 	.short	0x0010
        /*0044*/ 	.byte	0x00, 0xf0, 0x11, 0x00


	//----- nvinfo : EIATTR_KPARAM_INFO
	.align		4
.L_29:
        /*0048*/ 	.byte	0x04, 0x17
        /*004a*/ 	.short	(.L_31 - .L_30)
.L_30:
        /*004c*/ 	.word	0x00000000
        /*0050*/ 	.short	0x0001
        /*0052*/ 	.short	0x0008
        /*0054*/ 	.byte	0x00, 0xf0, 0x21, 0x00


	//----- nvinfo : EIATTR_KPARAM_INFO
	.align		4
.L_31:
        /*0058*/ 	.byte	0x04, 0x17
        /*005a*/ 	.short	(.L_33 - .L_32)
.L_32:
        /*005c*/ 	.word	0x00000000
        /*0060*/ 	.short	0x0000
        /*0062*/ 	.short	0x0000
        /*0064*/ 	.byte	0x00, 0xf5, 0x21, 0x00


	//----- nvinfo : EIATTR_SPARSE_MMA_MASK
	.align		4
.L_33:
        /*0068*/ 	.byte	0x03, 0x50
        /*006a*/ 	.short	0x0000


	//----- nvinfo : EIATTR_MAXREG_COUNT
	.align		4
        /*006c*/ 	.byte	0x03, 0x1b
        /*006e*/ 	.short	0x00ff


	//----- nvinfo : EIATTR_NUM_BARRIERS
	.align		4
        /*0070*/ 	.byte	0x02, 0x4c
        /*0072*/ 	.byte	0x01
	.zero		1


	//----- nvinfo : EIATTR_MERCURY_ISA_VERSION
	.align		4
        /*0074*/ 	.byte	0x03, 0x5f
        /*0076*/ 	.short	0x0101


	//----- nvinfo : EIATTR_VRC_CTA_INIT_COUNT
	.align		4
        /*0078*/ 	.byte	0x02, 0x4a
	.zero		1
	.zero		1


	//----- nvinfo : EIATTR_EXIT_INSTR_OFFSETS
	.align		4
        /*007c*/ 	.byte	0x04, 0x1c
        /*007e*/ 	.short	(.L_35 - .L_34)


	//   ....[0]....
.L_34:
        /*0080*/ 	.word	0x000001f0


	//   ....[1]....
        /*0084*/ 	.word	0x00000560


	//----- nvinfo : EIATTR_CRS_STACK_SIZE
	.align		4
.L_35:
        /*0088*/ 	.byte	0x04, 0x1e
        /*008a*/ 	.short	(.L_37 - .L_36)
.L_36:
        /*008c*/ 	.word	0x00000000


	//----- nvinfo : EIATTR_CBANK_PARAM_SIZE
	.align		4
.L_37:
        /*0090*/ 	.byte	0x03, 0x19
        /*0092*/ 	.short	0x0030


	//----- nvinfo : EIATTR_PARAM_CBANK
	.align		4
        /*0094*/ 	.byte	0x04, 0x0a
        /*0096*/ 	.short	(.L_39 - .L_38)
	.align		4
.L_38:
        /*0098*/ 	.word	index@(.nv.constant0._Z13decode_kernelPhmiS_mPj)
        /*009c*/ 	.short	0x0380
        /*009e*/ 	.short	0x0030


	//----- nvinfo : EIATTR_SW_WAR
	.align		4
.L_39:
        /*00a0*/ 	.byte	0x04, 0x36
        /*00a2*/ 	.short	(.L_41 - .L_40)
.L_40:
        /*00a4*/ 	.word	0x00000008
.L_41:


//--------------------- .nv.info._Z13encode_kernelPhPKhmmimPj --------------------------
	.section	.nv.info._Z13encode_kernelPhPKhmmimPj,"",@"SHT_CUDA_INFO"
	.sectionflags	@""
	.align	4


	//----- nvinfo : EIATTR_CUDA_API_VERSION
	.align		4
        /*0000*/ 	.byte	0x04, 0x37
        /*0002*/ 	.short	(.L_43 - .L_42)
.L_42:
        /*0004*/ 	.word	0x00000082


	//----- nvinfo : EIATTR_KPARAM_INFO
	.align		4
.L_43:
        /*0008*/ 	.byte	0x04, 0x17
        /*000a*/ 	.short	(.L_45 - .L_44)
.L_44:
        /*000c*/ 	.word	0x00000000
        /*0010*/ 	.short	0x0006
        /*0012*/ 	.short	0x0030
        /*0014*/ 	.byte	0x00, 0xf5, 0x21, 0x00


	//----- nvinfo : EIATTR_KPARAM_INFO
	.align		4
.L_45:
        /*0018*/ 	.byte	0x04, 0x17
        /*001a*/ 	.short	(.L_47 - .L_46)
.L_46:
        /*001c*/ 	.word	0x00000000
        /*0020*/ 	.short	0x0005
        /*0022*/ 	.short	0x0028
        /*0024*/ 	.byte	0x00, 0xf0, 0x21, 0x00


	//----- nvinfo : EIATTR_KPARAM_INFO
	.align		4
.L_47:
        /*0028*/ 	.byte	0x04, 0x17
        /*002a*/ 	.short	(.L_49 - .L_48)
.L_48:
        /*002c*/ 	.word	0x00000000
        /*0030*/ 	.short	0x0004
        /*0032*/ 	.short	0x0020
        /*0034*/ 	.byte	0x00, 0xf0, 0x11, 0x00


	//----- nvinfo : EIATTR_KPARAM_INFO
	.align		4
.L_49:
        /*0038*/ 	.byte	0x04, 0x17
        /*003a*/ 	.short	(.L_51 - .L_50)
.L_50:
        /*003c*/ 	.word	0x00000000
        /*0040*/ 	.short	0x0003
        /*0042*/ 	.short	0x0018
        /*0044*/ 	.byte	0x00, 0xf0, 0x21, 0x00


	//----- nvinfo : EIATTR_KPARAM_INFO
	.align		4
.L_51:
        /*0048*/ 	.byte	0x04, 0x17
        /*004a*/ 	.short	(.L_53 - .L_52)
.L_52:
        /*004c*/ 	.word	0x00000000
        /*0050*/ 	.short	0x0002
        /*0052*/ 	.short	0x0010
        /*0054*/ 	.byte	0x00, 0xf0, 0x21, 0x00


	//----- nvinfo : EIATTR_KPARAM_INFO
	.align		4
.L_53:
        /*0058*/ 	.byte	0x04, 0x17
        /*005a*/ 	.short	(.L_55 - .L_54)
.L_54:
        /*005c*/ 	.word	0x00000000
        /*0060*/ 	.short	0x0001
        /*0062*/ 	.short	0x0008
        /*0064*/ 	.byte	0x00, 0xf5, 0x21, 0x00


	//----- nvinfo : EIATTR_KPARAM_INFO
	.align		4
.L_55:
        /*0068*/ 	.byte	0x04, 0x17
        /*006a*/ 	.short	(.L_57 - .L_56)
.L_56:
        /*006c*/ 	.word	0x00000000
        /*0070*/ 	.short	0x0000
        /*0072*/ 	.short	0x0000
        /*0074*/ 	.byte	0x00, 0xf5, 0x21, 0x00


	//----- nvinfo : EIATTR_SPARSE_MMA_MASK
	.align		4
.L_57:
        /*0078*/ 	.byte	0x03, 0x50
        /*007a*/ 	.short	0x0000


	//----- nvinfo : EIATTR_MAXREG_COUNT
	.align		4
        /*007c*/ 	.byte	0x03, 0x1b
        /*007e*/ 	.short	0x00ff


	//----- nvinfo : EIATTR_EXTERNS
	.align		4
        /*0080*/ 	.byte	0x04, 0x0f
        /*0082*/ 	.short	(.L_59 - .L_58)


	//   ....[0]....
	.align		4
.L_58:
        /*0084*/ 	.word	index@(__assertfail)


	//----- nvinfo : EIATTR_MERCURY_ISA_VERSION
	.align		4
.L_59:
        /*0088*/ 	.byte	0x03, 0x5f
        /*008a*/ 	.short	0x0101


	//----- nvinfo : EIATTR_VRC_CTA_INIT_COUNT
	.align		4
        /*008c*/ 	.byte	0x02, 0x4a
	.zero		1
	.zero		1


	//----- nvinfo : EIATTR_SYSCALL_OFFSETS
	.align		4
        /*0090*/ 	.byte	0x04, 0x46
        /*0092*/ 	.short	(.L_61 - .L_60)


	//   ....[0]....
.L_60:
        /*0094*/ 	.word	0x00000770


	//----- nvinfo : EIATTR_EXIT_INSTR_OFFSETS
	.align		4
.L_61:
        /*0098*/ 	.byte	0x04, 0x1c
        /*009a*/ 	.short	(.L_63 - .L_62)


	//   ....[0]....
.L_62:
        /*009c*/ 	.word	0x00000a60


	//----- nvinfo : EIATTR_CRS_STACK_SIZE
	.align		4
.L_63:
        /*00a0*/ 	.byte	0x04, 0x1e
        /*00a2*/ 	.short	(.L_65 - .L_64)
.L_64:
        /*00a4*/ 	.word	0x00000000


	//----- nvinfo : EIATTR_CBANK_PARAM_SIZE
	.align		4
.L_65:
        /*00a8*/ 	.byte	0x03, 0x19
        /*00aa*/ 	.short	0x0038


	//----- nvinfo : EIATTR_PARAM_CBANK
	.align		4
        /*00ac*/ 	.byte	0x04, 0x0a
        /*00ae*/ 	.short	(.L_67 - .L_66)
	.align		4
.L_66:
        /*00b0*/ 	.word	index@(.nv.constant0._Z13encode_kernelPhPKhmmimPj)
        /*00b4*/ 	.short	0x0380
        /*00b6*/ 	.short	0x0038


	//----- nvinfo : EIATTR_SW_WAR
	.align		4
.L_67:
        /*00b8*/ 	.byte	0x04, 0x36
        /*00ba*/ 	.short	(.L_69 - .L_68)
.L_68:
        /*00bc*/ 	.word	0x00000008
.L_69:


//--------------------- .nv.callgraph             --------------------------
	.section	.nv.callgraph,"",@"SHT_CUDA_CALLGRAPH"
	.align	4
	.sectionentsize	8
	.align		4
        /*0000*/ 	.word	0x00000000
	.align		4
        /*0004*/ 	.word	0xffffffff
	.align		4
        /*0008*/ 	.word	index@(_Z13encode_kernelPhPKhmmimPj)
	.align		4
        /*000c*/ 	.word	index@(__assertfail)
	.align		4
        /*0010*/ 	.word	0x00000000
	.align		4
        /*0014*/ 	.word	0xfffffffe
	.align		4
        /*0018*/ 	.word	0x00000000
	.align		4
        /*001c*/ 	.word	0xfffffffd
	.align		4
        /*0020*/ 	.word	0x00000000
	.align		4
        /*0024*/ 	.word	0xfffffffc


//--------------------- .nv.constant3             --------------------------
	.section	.nv.constant3,"a",@progbits
	.align	4
.nv.constant3:
	.type		d_freq,@object
	.size		d_freq,(d_cum - d_freq)
d_freq:
	.zero		512
	.type		d_cum,@object
	.size		d_cum,(d_lookup - d_cum)
d_cum:
	.zero		1024
	.type		d_lookup,@object
	.size		d_lookup,(.L_2 - d_lookup)
d_lookup:
	.zero		2048
.L_2:


//--------------------- .nv.constant4             --------------------------
	.section	.nv.constant4,"a",@progbits
	.align	8
	.align		8
.nv.constant4:
        /*0000*/ 	.dword	__unnamed_1
	.align		8
        /*0008*/ 	.dword	$str
	.align		8
        /*0010*/ 	.dword	$str$1
	.align		8
        /*0018*/ 	.dword	__assertfail


//--------------------- .text._Z13decode_kernelPhmiS_mPj --------------------------
	.section	.text._Z13decode_kernelPhmiS_mPj,"ax",@progbits
	.align	128
        .global         _Z13decode_kernelPhmiS_mPj
        .type           _Z13decode_kernelPhmiS_mPj,@function
        .size           _Z13decode_kernelPhmiS_mPj,(.L_x_24 - _Z13decode_kernelPhmiS_mPj)
        .other          _Z13decode_kernelPhmiS_mPj,@"STO_CUDA_ENTRY STV_DEFAULT"
_Z13decode_kernelPhmiS_mPj:
.text._Z13decode_kernelPhmiS_mPj:
[----:B------:R-:W-:Y:S01]  /*0000*/  LDC R1, c[0x0][0x37c] ;  /* 0x0000df00ff017b82 */ /* 0x000fe20000000800 */
[----:B------:R-:W0:Y:S01]  /*0010*/  S2R R2, SR_TID.X ;  /* 0x0000000000027919 */ /* 0x000e220000002100 */
[----:B------:R-:W-:-:S06]  /*0020*/  UMOV UR4, 0x200 ;  /* 0x0000020000047882 */ /* 0x000fcc0000000000 */
[----:B------:R-:W1:Y:S01]  /*0030*/  S2UR UR5, SR_CgaCtaId ;  /* 0x00000000000579c3 */ /* 0x000e620000008800 */
[----:B------:R-:W2:Y:S01]  /*0040*/  LDCU UR7, c[0x0][0x360] ;  /* 0x00006c00ff0777ac */ /* 0x000ea20008000800 */
[----:B------:R-:W2:Y:S01]  /*0050*/  S2R R15, SR_CTAID.X ;  /* 0x00000000000f7919 */ /* 0x000ea20000002500 */
[----:B------:R-:W3:Y:S01]  /*0060*/  LDCU.64 UR10, c[0x0][0x3a8] ;  /* 0x00007500ff0a77ac */ /* 0x000ee20008000a00 */
[----:B------:R-:W4:Y:S01]  /*0070*/  LDCU.64 UR8, c[0x0][0x358] ;  /* 0x00006b00ff0877ac */ /* 0x000f220008000a00 */
[C---:B0-----:R-:W-:Y:S01]  /*0080*/  IMAD.SHL.U32 R0, R2.reuse, 0x2, RZ ;  /* 0x0000000202007824 */ /* 0x041fe200078e00ff */
[----:B------:R-:W-:Y:S01]  /*0090*/  LEA R3, R2, UR4, 0x2 ;  /* 0x0000000402037c11 */ /* 0x000fe2000f8e10ff */
[----:B------:R-:W-:Y:S02]  /*00a0*/  UMOV UR4, 0x400 ;  /* 0x0000040000047882 */ /* 0x000fe40000000000 */
[----:B-1----:R-:W-:Y:S01]  /*00b0*/  ULEA UR6, UR5, UR4, 0x18 ;  /* 0x0000000405067291 */ /* 0x002fe2000f8ec0ff */
[----:B------:R0:W1:Y:S01]  /*00c0*/  LDC R10, c[0x3][R3] ;  /* 0x00c00000030a7b82 */ /* 0x0000620000000800 */
[----:B------:R-:W-:-:S04]  /*00d0*/  UIADD3 UR4, UPT, UPT, UR4, 0x200, URZ ;  /* 0x0000020004047890 */ /* 0x000fc8000fffe0ff */
[----:B------:R-:W-:Y:S01]  /*00e0*/  ULEA UR4, UR5, UR4, 0x18 ;  /* 0x0000000405047291 */ /* 0x000fe2000f8ec0ff */
[C---:B------:R-:W-:Y:S02]  /*00f0*/  LEA R11, R2.reuse, UR6, 0x1 ;  /* 0x00000006020b7c11 */ /* 0x040fe4000f8e08ff */
[----:B------:R-:W5:Y:S01]  /*0100*/  LDC.U16 R0, c[0x3][R0] ;  /* 0x00c0000000007b82 */ /* 0x000f620000000400 */
[----:B0-----:R-:W-:Y:S02]  /*0110*/  IMAD.MOV.U32 R3, RZ, RZ, RZ ;  /* 0x000000ffff037224 */ /* 0x001fe400078e00ff */
[----:B------:R-:W-:Y:S01]  /*0120*/  LEA R13, R2, UR4, 0x2 ;  /* 0x00000004020d7c11 */ /* 0x000fe2000f8e10ff */
[----:B--2---:R-:W-:-:S03]  /*0130*/  IMAD.WIDE.U32 R4, R15, UR7, R2 ;  /* 0x000000070f047c25 */ /* 0x004fc6000f8e0002 */
[----:B---3--:R-:W-:-:S04]  /*0140*/  LEA R8, P0, R4, UR10, 0x2 ;  /* 0x0000000a04087c11 */ /* 0x008fc8000f8010ff */
[----:B------:R-:W-:Y:S01]  /*0150*/  LEA.HI.X R9, R4, UR11, R5, 0x2, P0 ;  /* 0x0000000b04097c11 */ /* 0x000fe200080f1405 */
[----:B------:R-:W0:Y:S01]  /*0160*/  LDCU.64 UR10, c[0x0][0x380] ;  /* 0x00007000ff0a77ac */ /* 0x000e220008000a00 */
[----:B------:R-:W2:Y:S01]  /*0170*/  LDC R4, c[0x0][0x390] ;  /* 0x0000e400ff047b82 */ /* 0x000ea20000000800 */
[----:B-----5:R3:W-:Y:S04]  /*0180*/  STS.U16 [R11], R0 ;  /* 0x000000000b007388 */ /* 0x0207e80000000400 */
[----:B-1----:R3:W-:Y:S03]  /*0190*/  STS [R13], R10 ;  /* 0x0000000a0d007388 */ /* 0x0027e60000000800 */
[----:B------:R-:W-:Y:S06]  /*01a0*/  BAR.SYNC.DEFER_BLOCKING 0x0 ;  /* 0x0000000000007b1d */ /* 0x000fec0000010000 */
[----:B----4-:R-:W0:Y:S01]  /*01b0*/  LDG.E R8, desc[UR8][R8.64] ;  /* 0x0000000808087981 */ /* 0x010e22000c1e1900 */
[----:B--2---:R-:W-:-:S02]  /*01c0*/  ISETP.GE.AND P0, PT, R4, 0x1, PT ;  /* 0x000000010400780c */ /* 0x004fc40003f06270 */
[----:B0-----:R-:W-:-:S05]  /*01d0*/  IADD3 R6, P1, PT, R8, UR10, RZ ;  /* 0x0000000a08067c10 */ /* 0x001fca000ff3e0ff */
[----:B------:R-:W-:-:S06]  /*01e0*/  IMAD.X R7, RZ, RZ, UR11, P1 ;  /* 0x0000000bff077e24 */ /* 0x000fcc00088e06ff */
[----:B---3--:R-:W-:Y:S05]  /*01f0*/  @!P0 EXIT ;  /* 0x000000000000894d */ /* 0x008fea0003800000 */
[----:B------:R-:W2:Y:S01]  /*0200*/  LDG.E.U8 R0, desc[UR8][R6.64] ;  /* 0x0000000806007981 */ /* 0x000ea2000c1e1100 */
[----:B------:R-:W0:Y:S03]  /*0210*/  LDCU.64 UR10, c[0x0][0x388] ;  /* 0x00007100ff0a77ac */ /* 0x000e260008000a00 */
[----:B------:R-:W2:Y:S04]  /*0220*/  LDG.E.U8 R5, desc[UR8][R6.64+0x1] ;  /* 0x0000010806057981 */ /* 0x000ea8000c1e1100 */
[----:B------:R-:W3:Y:S04]  /*0230*/  LDG.E.U8 R4, desc[UR8][R6.64+0x2] ;  /* 0x0000020806047981 */ /* 0x000ee8000c1e1100 */
[----:B------:R-:W4:Y:S01]  /*0240*/  LDG.E.U8 R8, desc[UR8][R6.64+0x3] ;  /* 0x0000030806087981 */ /* 0x000f22000c1e1100 */
[----:B------:R-:W-:Y:S01]  /*0250*/  IADD3 R14, P0, PT, R6, 0x4, RZ ;  /* 0x00000004060e7810 */ /* 0x000fe20007f1e0ff */
[----:B0-----:R-:W-:-:S04]  /*0260*/  IMAD.WIDE.U32 R2, R15, UR10, R2 ;  /* 0x0000000a0f027c25 */ /* 0x001fc8000f8e0002 */
[----:B--2---:R-:W-:Y:S02]  /*0270*/  IMAD R5, R5, 0x100, R0 ;  /* 0x0000010005057824 */ /* 0x004fe400078e0200 */
[----:B------:R-:W-:Y:S02]  /*0280*/  HFMA2 R0, -RZ, RZ, 0, 0 ;  /* 0x00000000ff007431 */ /* 0x000fe400000001ff */
[----:B---3--:R-:W-:Y:S02]  /*0290*/  IMAD R9, R4, 0x10000, R5 ;  /* 0x0001000004097824 */ /* 0x008fe400078e0205 */
[----:B------:R-:W-:Y:S02]  /*02a0*/  IMAD R5, R15, UR11, R3 ;  /* 0x0000000b0f057c24 */ /* 0x000fe4000f8e0203 */
[----:B----4-:R-:W-:Y:S02]  /*02b0*/  IMAD R8, R8, 0x1000000, R9 ;  /* 0x0100000008087824 */ /* 0x010fe400078e0209 */
[----:B------:R-:W-:-:S07]  /*02c0*/  IMAD.X R15, RZ, RZ, R7, P0 ;  /* 0x000000ffff0f7224 */ /* 0x000fce00000e0607 */
.L_x_4:
[----:B------:R-:W0:Y:S01]  /*02d0*/  LDCU.64 UR10, c[0x0][0x3a0] ;  /* 0x00007400ff0a77ac */ /* 0x000e220008000a00 */
[----:B------:R-:W-:Y:S01]  /*02e0*/  IMAD.MOV.U32 R4, RZ, RZ, R2 ;  /* 0x000000ffff047224 */ /* 0x000fe200078e0002 */
[----:B------:R-:W-:Y:S01]  /*02f0*/  BSSY.RECONVERGENT B0, `(.L_x_0) ;  /* 0x0000025000007945 */ /* 0x000fe20003800200 */
[----:B------:R-:W1:Y:S02]  /*0300*/  LDCU UR5, c[0x0][0x390] ;  /* 0x00007200ff0577ac */ /* 0x000e640008000800 */
[----:B------:R-:W-:-:S04]  /*0310*/  IMAD.WIDE.U32 R6, R0, UR7, R4 ;  /* 0x0000000700067c25 */ /* 0x000fc8000f8e0004 */
[----:B------:R-:W-:Y:S01]  /*0320*/  VIADD R0, R0, 0x1 ;  /* 0x0000000100007836 */ /* 0x000fe20000000000 */
[----:B0-----:R-:W-:-:S04]  /*0330*/  ISETP.GE.U32.AND P0, PT, R6, UR10, PT ;  /* 0x0000000a06007c0c */ /* 0x001fc8000bf06070 */
[----:B------:R-:W-:Y:S02]  /*0340*/  ISETP.GE.U32.AND.EX P0, PT, R7, UR11, PT, P0 ;  /* 0x0000000b07007c0c */ /* 0x000fe4000bf06100 */
[----:B-1----:R-:W-:-:S11]  /*0350*/  ISETP.NE.AND P1, PT, R0, UR5, PT ;  /* 0x0000000500007c0c */ /* 0x002fd6000bf25270 */
[----:B------:R-:W-:Y:S05]  /*0360*/  @P0 BRA `(.L_x_1) ;  /* 0x0000000000740947 */ /* 0x000fea0003800000 */
[----:B------:R-:W-:Y:S01]  /*0370*/  LOP3.LUT R4, R8, 0x7ff, RZ, 0xc0, !PT ;  /* 0x000007ff08047812 */ /* 0x000fe200078ec0ff */
[----:B------:R-:W0:Y:S03]  /*0380*/  LDCU.64 UR10, c[0x0][0x398] ;  /* 0x00007300ff0a77ac */ /* 0x000e260008000a00 */
[----:B------:R-:W1:Y:S01]  /*0390*/  LDC.U8 R9, c[0x3][R4+0x600] ;  /* 0x00c1800004097b82 */ /* 0x000e620000000000 */
[----:B0-----:R-:W-:-:S04]  /*03a0*/  IADD3 R6, P0, PT, R6, UR10, RZ ;  /* 0x0000000a06067c10 */ /* 0x001fc8000ff1e0ff */
[----:B------:R-:W-:Y:S02]  /*03b0*/  IADD3.X R7, PT, PT, R7, UR11, RZ, P0, !PT ;  /* 0x0000000b07077c10 */ /* 0x000fe400087fe4ff */
[----:B-1----:R-:W-:-:S03]  /*03c0*/  LEA R10, R9, UR4, 0x2 ;  /* 0x00000004090a7c11 */ /* 0x002fc6000f8e10ff */
[----:B------:R-:W-:Y:S01]  /*03d0*/  STG.E.U8 desc[UR8][R6.64], R9 ;  /* 0x0000000906007986 */ /* 0x000fe2000c101108 */
[----:B------:R-:W-:-:S03]  /*03e0*/  LEA R12, R9, UR6, 0x1 ;  /* 0x00000006090c7c11 */ /* 0x000fc6000f8e08ff */
[----:B------:R-:W0:Y:S04]  /*03f0*/  LDS R11, [R10] ;  /* 0x000000000a0b7984 */ /* 0x000e280000000800 */
[----:B------:R-:W1:Y:S01]  /*0400*/  LDS.U16 R12, [R12] ;  /* 0x000000000c0c7984 */ /* 0x000e620000000400 */
[----:B0-----:R-:W-:Y:S01]  /*0410*/  IMAD.IADD R13, R4, 0x1, -R11 ;  /* 0x00000001040d7824 */ /* 0x001fe200078e0a0b */
[----:B------:R-:W-:-:S05]  /*0420*/  SHF.R.U32.HI R11, RZ, 0xb, R8 ;  /* 0x0000000bff0b7819 */ /* 0x000fca0000011608 */
[----:B-1----:R-:W-:-:S05]  /*0430*/  IMAD R8, R12, R11, R13 ;  /* 0x0000000b0c087224 */ /* 0x002fca00078e020d */
[----:B------:R-:W-:-:S13]  /*0440*/  ISETP.GT.U32.AND P0, PT, R8, 0x7fffff, PT ;  /* 0x007fffff0800780c */ /* 0x000fda0003f04070 */
[----:B------:R-:W-:Y:S05]  /*0450*/  @P0 BRA `(.L_x_1) ;  /* 0x0000000000380947 */ /* 0x000fea0003800000 */
[----:B------:R-:W-:Y:S01]  /*0460*/  BSSY.RECONVERGENT B1, `(.L_x_2) ;  /* 0x000000b000017945 */ /* 0x000fe20003800200 */
[----:B------:R-:W-:Y:S01]  /*0470*/  MOV R4, R14 ;  /* 0x0000000e00047202 */ /* 0x000fe20000000f00 */
[----:B------:R-:W-:-:S07]  /*0480*/  IMAD.MOV.U32 R9, RZ, RZ, R15 ;  /* 0x000000ffff097224 */ /* 0x000fce00078e000f */
.L_x_3:
[----:B------:R-:W-:Y:S02]  /*0490*/  IMAD.MOV.U32 R7, RZ, RZ, R9 ;  /* 0x000000ffff077224 */ /* 0x000fe400078e0009 */
[----:B------:R-:W-:-:S05]  /*04a0*/  IMAD.MOV.U32 R6, RZ, RZ, R4 ;  /* 0x000000ffff067224 */ /* 0x000fca00078e0004 */
[----:B------:R-:W2:Y:S01]  /*04b0*/  LDG.E.U8 R7, desc[UR8][R6.64] ;  /* 0x0000000806077981 */ /* 0x000ea2000c1e1100 */
[----:B------:R-:W-:Y:S02]  /*04c0*/  ISETP.GE.U32.AND P0, PT, R8, 0x8000, PT ;  /* 0x000080000800780c */ /* 0x000fe40003f06070 */
[----:B------:R-:W-:-:S05]  /*04d0*/  IADD3 R4, P2, PT, R4, 0x1, RZ ;  /* 0x0000000104047810 */ /* 0x000fca0007f5e0ff */
[----:B------:R-:W-:Y:S01]  /*04e0*/  IMAD.X R9, RZ, RZ, R9, P2 ;  /* 0x000000ffff097224 */ /* 0x000fe200010e0609 */
[----:B--2---:R-:W-:-:S05]  /*04f0*/  LEA R8, R8, R7, 0x8 ;  /* 0x0000000708087211 */ /* 0x004fca00078e40ff */
[----:B------:R-:W-:Y:S05]  /*0500*/  @!P0 BRA `(.L_x_3) ;  /* 0xfffffffc00e08947 */ /* 0x000fea000383ffff */
[----:B------:R-:W-:Y:S05]  /*0510*/  BSYNC.RECONVERGENT B1 ;  /* 0x0000000000017941 */ /* 0x000fea0003800200 */
.L_x_2:
[----:B------:R-:W-:Y:S02]  /*0520*/  IMAD.MOV.U32 R14, RZ, RZ, R4 ;  /* 0x000000ffff0e7224 */ /* 0x000fe400078e0004 */
[----:B------:R-:W-:-:S07]  /*0530*/  IMAD.MOV.U32 R15, RZ, RZ, R9 ;  /* 0x000000ffff0f7224 */ /* 0x000fce00078e0009 */
.L_x_1:
[----:B------:R-:W-:Y:S05]  /*0540*/  BSYNC.RECONVERGENT B0 ;  /* 0x0000000000007941 */ /* 0x000fea0003800200 */
.L_x_0:
[----:B------:R-:W-:Y:S05]  /*0550*/  @P1 BRA `(.L_x_4) ;  /* 0xfffffffc005c1947 */ /* 0x000fea000383ffff */
[----:B------:R-:W-:Y:S05]  /*0560*/  EXIT ;  /* 0x000000000000794d */ /* 0x000fea0003800000 */
.L_x_5:
[----:B------:R-:W-:-:S00]  /*0570*/  BRA `(.L_x_5) ;  /* 0xfffffffc00fc7947 */ /* 0x000fc0000383ffff */
[----:B------:R-:W-:-:S00]  /*0580*/  NOP ;  /* 0x0000000000007918 */ /* 0x000fc00000000000 */
[----:B------:R-:W-:-:S00]  /*0590*/  NOP ;  /* 0x0000000000007918 */ /* 0x000fc00000000000 */
[----:B------:R-:W-:-:S00]  /*05a0*/  NOP ;  /* 0x0000000000007918 */ /* 0x000fc00000000000 */
[----:B------:R-:W-:-:S00]  /*05b0*/  NOP ;  /* 0x0000000000007918 */ /* 0x000fc00000000000 */
[----:B------:R-:W-:-:S00]  /*05c0*/  NOP ;  /* 0x0000000000007918 */ /* 0x000fc00000000000 */
[----:B------:R-:W-:-:S00]  /*05d0*/  NOP ;  /* 0x0000000000007918 */ /* 0x000fc00000000000 */
[----:B------:R-:W-:-:S00]  /*05e0*/  NOP ;  /* 0x0000000000007918 */ /* 0x000fc00000000000 */
[----:B------:R-:W-:-:S00]  /*05f0*/  NOP ;  /* 0x0000000000007918 */ /* 0x000fc00000000000 */
.L_x_24:


//--------------------- .text._Z13encode_kernelPhPKhmmimPj --------------------------
	.section	.text._Z13encode_kernelPhPKhmmimPj,"ax",@progbits
	.align	128
        .global         _Z13encode_kernelPhPKhmmimPj
        .type           _Z13encode_kernelPhPKhmmimPj,@function
        .size           _Z13encode_kernelPhPKhmmimPj,(.L_x_23 - _Z13encode_kernelPhPKhmmimPj)
        .other          _Z13encode_kernelPhPKhmmimPj,@"STO_CUDA_ENTRY STV_DEFAULT"
_Z13encode_kernelPhPKhmmimPj:
.text._Z13encode_kernelPhPKhmmimPj:
[----:B------:R-:W0:Y:S01]  /*0000*/  LDC R1, c[0x0][0x37c] ;  /* 0x0000df00ff017b82 */ /* 0x000e220000000800 */
[----:B------:R-:W1:Y:S01]  /*0010*/  S2R R19, SR_CTAID.X ;  /* 0x0000000000137919 */ /* 0x000e620000002500 */
[----:B------:R-:W1:Y:S06]  /*0020*/  LDCU UR38, c[0x0][0x360] ;  /* 0x00006c00ff2677ac */ /* 0x000e6c0008000800 */
[----:B------:R-:W2:Y:S01]  /*0030*/  LDC.64 R4, c[0x0][0x390] ;  /* 0x0000e400ff047b82 */ /* 0x000ea20000000a00 */
[----:B------:R-:W-:Y:S01]  /*0040*/  IMAD.MOV.U32 R17, RZ, RZ, RZ ;  /* 0x000000ffff117224 */ /* 0x000fe200078e00ff */
[----:B------:R-:W1:Y:S01]  /*0050*/  S2R R16, SR_TID.X ;  /* 0x0000000000107919 */ /* 0x000e620000002100 */
[----:B------:R-:W3:Y:S01]  /*0060*/  LDCU UR8, c[0x0][0x3a0] ;  /* 0x00007400ff0877ac */ /* 0x000ee20008000800 */
[----:B------:R-:W-:Y:S01]  /*0070*/  IMAD.MOV.U32 R22, RZ, RZ, 0x800000 ;  /* 0x00800000ff167424 */ /* 0x000fe200078e00ff */
[----:B------:R-:W4:Y:S01]  /*0080*/  LDCU.64 UR4, c[0x0][0x390] ;  /* 0x00007200ff0477ac */ /* 0x000f220008000a00 */
[----:B------:R-:W5:Y:S01]  /*0090*/  LDCU.64 UR6, c[0x0][0x380] ;  /* 0x00007000ff0677ac */ /* 0x000f620008000a00 */
[----:B------:R-:W0:Y:S01]  /*00a0*/  LDCU.64 UR36, c[0x0][0x358] ;  /* 0x00006b00ff2477ac */ /* 0x000e220008000a00 */
[----:B---3--:R-:W-:Y:S01]  /*00b0*/  UISETP.GE.AND UP0, UPT, UR8, 0x1, UPT ;  /* 0x000000010800788c */ /* 0x008fe2000bf06270 */
[----:B-1----:R-:W-:-:S04]  /*00c0*/  IMAD.WIDE.U32 R2, R19, UR38, R16 ;  /* 0x0000002613027c25 */ /* 0x002fc8000f8e0010 */
[----:B----4-:R-:W-:Y:S02]  /*00d0*/  IMAD R3, R3, UR4, RZ ;  /* 0x0000000403037c24 */ /* 0x010fe4000f8e02ff */
[----:B--2---:R-:W-:-:S04]  /*00e0*/  IMAD.WIDE.U32 R4, R2, UR4, R4 ;  /* 0x0000000402047c25 */ /* 0x004fc8000f8e0004 */
[----:B------:R-:W-:Y:S01]  /*00f0*/  IMAD R3, R2, UR5, R3 ;  /* 0x0000000502037c24 */ /* 0x000fe2000f8e0203 */
[----:B-----5:R-:W-:-:S04]  /*0100*/  IADD3 R18, P0, PT, R4, UR6, RZ ;  /* 0x0000000604127c10 */ /* 0x020fc8000ff1e0ff */
[----:B------:R-:W-:Y:S01]  /*0110*/  IADD3.X R23, PT, PT, R5, UR7, R3, P0, !PT ;  /* 0x0000000705177c10 */ /* 0x000fe200087fe403 */
[----:B------:R-:W-:Y:S01]  /*0120*/  IMAD.MOV.U32 R24, RZ, RZ, R18 ;  /* 0x000000ffff187224 */ /* 0x000fe200078e0012 */
[----:B------:R-:W-:Y:S01]  /*0130*/  MOV R25, R18 ;  /* 0x0000001200197202 */ /* 0x000fe20000000f00 */
[----:B0-----:R-:W-:Y:S06]  /*0140*/  BRA.U !UP0, `(.L_x_6) ;  /* 0x0000000908047547 */ /* 0x001fec000b800000 */
[----:B------:R-:W0:Y:S01]  /*0150*/  LDCU.64 UR4, c[0x0][0x398] ;  /* 0x00007300ff0477ac */ /* 0x000e220008000a00 */
[----:B------:R-:W-:Y:S01]  /*0160*/  BSSY.RECONVERGENT B8, `(.L_x_6) ;  /* 0x000007f000087945 */ /* 0x000fe20003800200 */
[----:B------:R-:W-:Y:S01]  /*0170*/  IMAD.MOV.U32 R22, RZ, RZ, 0x800000 ;  /* 0x00800000ff167424 */ /* 0x000fe200078e00ff */
[----:B------:R-:W1:Y:S01]  /*0180*/  LDCU UR6, c[0x0][0x3a0] ;  /* 0x00007400ff0677ac */ /* 0x000e620008000800 */
[----:B------:R-:W-:Y:S02]  /*0190*/  IMAD.MOV.U32 R25, RZ, RZ, R18 ;  /* 0x000000ffff197224 */ /* 0x000fe400078e0012 */
[----:B0-----:R-:W-:-:S04]  /*01a0*/  IMAD.WIDE.U32 R16, R19, UR4, R16 ;  /* 0x0000000413107c25 */ /* 0x001fc8000f8e0010 */
[----:B------:R-:W-:Y:S02]  /*01b0*/  IMAD R27, R19, UR5, R17 ;  /* 0x00000005131b7c24 */ /* 0x000fe4000f8e0211 */
[----:B-1----:R-:W-:-:S07]  /*01c0*/  IMAD.U32 R26, RZ, RZ, UR6 ;  /* 0x00000006ff1a7e24 */ /* 0x002fce000f8e00ff */
.L_x_21:
[----:B------:R-:W0:Y:S01]  /*01d0*/  LDCU.64 UR4, c[0x0][0x3a8] ;  /* 0x00007500ff0477ac */ /* 0x000e220008000a00 */
[----:B------:R-:W-:Y:S01]  /*01e0*/  MOV R0, R26 ;  /* 0x0000001a00007202 */ /* 0x000fe20000000f00 */
[----:B------:R-:W-:Y:S01]  /*01f0*/  VIADD R26, R26, 0xffffffff ;  /* 0xffffffff1a1a7836 */ /* 0x000fe20000000000 */
[----:B------:R-:W-:Y:S01]  /*0200*/  BSSY.RECONVERGENT B7, `(.L_x_7) ;  /* 0x0000072000077945 */ /* 0x000fe20003800200 */
[----:B------:R-:W-:Y:S01]  /*0210*/  IMAD.MOV.U32 R2, RZ, RZ, R16 ;  /* 0x000000ffff027224 */ /* 0x000fe200078e0010 */
[----:B------:R-:W-:Y:S01]  /*0220*/  ISETP.GT.U32.AND P1, PT, R0, 0x1, PT ;  /* 0x000000010000780c */ /* 0x000fe20003f24070 */
[----:B------:R-:W-:-:S03]  /*0230*/  IMAD.MOV.U32 R3, RZ, RZ, R27 ;  /* 0x000000ffff037224 */ /* 0x000fc600078e001b */
[----:B------:R-:W-:Y:S01]  /*0240*/  P2R R30, PR, RZ, 0x2 ;  /* 0x00000002ff1e7803 */ /* 0x000fe20000000000 */
[----:B------:R-:W-:-:S03]  /*0250*/  IMAD.WIDE.U32 R2, R26, UR38, R2 ;  /* 0x000000261a027c25 */ /* 0x000fc6000f8e0002 */
[----:B0-----:R-:W-:-:S04]  /*0260*/  ISETP.GE.U32.AND P0, PT, R2, UR4, PT ;  /* 0x0000000402007c0c */ /* 0x001fc8000bf06070 */
[----:B------:R-:W-:-:S13]  /*0270*/  ISETP.GE.U32.AND.EX P0, PT, R3, UR5, PT, P0 ;  /* 0x0000000503007c0c */ /* 0x000fda000bf06100 */
[----:B------:R-:W-:Y:S05]  /*0280*/  @P0 BRA `(.L_x_8) ;  /* 0x0000000400a40947 */ /* 0x000fea0003800000 */
[----:B------:R-:W0:Y:S02]  /*0290*/  LDCU.64 UR4, c[0x0][0x388] ;  /* 0x00007100ff0477ac */ /* 0x000e240008000a00 */
[----:B0-----:R-:W-:-:S04]  /*02a0*/  IADD3 R2, P0, PT, R2, UR4, RZ ;  /* 0x0000000402027c10 */ /* 0x001fc8000ff1e0ff */
[----:B------:R-:W-:-:S05]  /*02b0*/  IADD3.X R3, PT, PT, R3, UR5, RZ, P0, !PT ;  /* 0x0000000503037c10 */ /* 0x000fca00087fe4ff */
[----:B------:R-:W2:Y:S01]  /*02c0*/  LDG.E.U8 R2, desc[UR36][R2.64] ;  /* 0x0000002402027981 */ /* 0x000ea2000c1e1100 */
[----:B------:R-:W-:Y:S01]  /*02d0*/  UMOV UR4, 0x200 ;  /* 0x0000020000047882 */ /* 0x000fe20000000000 */
[----:B------:R-:W-:Y:S01]  /*02e0*/  BSSY.RECONVERGENT B0, `(.L_x_9) ;  /* 0x0000036000007945 */ /* 0x000fe20003800200 */
[----:B------:R-:W-:Y:S01]  /*02f0*/  IMAD.MOV.U32 R31, RZ, RZ, RZ ;  /* 0x000000ffff1f7224 */ /* 0x000fe200078e00ff */
[C---:B--2---:R-:W-:Y:S02]  /*0300*/  SHF.L.U32 R28, R2.reuse, 0x1, RZ ;  /* 0x00000001021c7819 */ /* 0x044fe400000006ff */
[----:B------:R-:W-:-:S04]  /*0310*/  LEA R0, R2, UR4, 0x2 ;  /* 0x0000000402007c11 */ /* 0x000fc8000f8e10ff */
[----:B------:R-:W0:Y:S08]  /*0320*/  LDC.U16 R28, c[0x3][R28] ;  /* 0x00c000001c1c7b82 */ /* 0x000e300000000400 */
[----:B------:R-:W1:Y:S01]  /*0330*/  LDC R29, c[0x3][R0] ;  /* 0x00c00000001d7b82 */ /* 0x000e620000000800 */
[C---:B0-----:R-:W-:Y:S01]  /*0340*/  ISETP.GE.U32.AND P0, PT, R28.reuse, 0x2, PT ;  /* 0x000000021c00780c */ /* 0x041fe20003f06070 */
[----:B------:R-:W-:-:S12]  /*0350*/  IMAD.SHL.U32 R33, R28, 0x100000, RZ ;  /* 0x001000001c217824 */ /* 0x000fd800078e00ff */
[----:B-1----:R-:W-:Y:S01]  /*0360*/  @!P0 IADD3 R29, PT, PT, R29, 0x7ff, RZ ;  /* 0x000007ff1d1d8810 */ /* 0x002fe20007ffe0ff */
[----:B------:R-:W-:Y:S02]  /*0370*/  @!P0 IMAD.MOV.U32 R35, RZ, RZ, -0x1 ;  /* 0xffffffffff238424 */ /* 0x000fe400078e00ff */
[----:B------:R-:W-:Y:S01]  /*0380*/  @!P0 IMAD.MOV.U32 R32, RZ, RZ, RZ ;  /* 0x000000ffff208224 */ /* 0x000fe200078e00ff */
[----:B------:R-:W-:Y:S06]  /*0390*/  @!P0 BRA `(.L_x_10) ;  /* 0x0000000000a88947 */ /* 0x000fec0003800000 */
[----:B------:R-:W-:Y:S01]  /*03a0*/  HFMA2 R2, -RZ, RZ, 0, 0 ;  /* 0x00000000ff027431 */ /* 0x000fe200000001ff */
[----:B------:R-:W-:Y:S01]  /*03b0*/  BSSY.RECONVERGENT B1, `(.L_x_11) ;  /* 0x0000007000017945 */ /* 0x000fe20003800200 */
[----:B------:R-:W-:-:S07]  /*03c0*/  IMAD.MOV.U32 R5, RZ, RZ, 0x1 ;  /* 0x00000001ff057424 */ /* 0x000fce00078e00ff */
.L_x_12:
[----:B------:R-:W-:Y:S01]  /*03d0*/  SHF.L.U32 R3, R5, R2, RZ ;  /* 0x0000000205037219 */ /* 0x000fe200000006ff */
[----:B------:R-:W-:Y:S01]  /*03e0*/  IMAD.MOV.U32 R0, RZ, RZ, R2 ;  /* 0x000000ffff007224 */ /* 0x000fe200078e0002 */
[----:B------:R-:W-:Y:S02]  /*03f0*/  IADD3 R2, PT, PT, R2, 0x1, RZ ;  /* 0x0000000102027810 */ /* 0x000fe40007ffe0ff */
[----:B------:R-:W-:-:S13]  /*0400*/  ISETP.GE.U32.AND P0, PT, R3, R28, PT ;  /* 0x0000001c0300720c */ /* 0x000fda0003f06070 */
[----:B------:R-:W-:Y:S05]  /*0410*/  @!P0 BRA `(.L_x_12) ;  /* 0xfffffffc00ec8947 */ /* 0x000fea000383ffff */
[----:B------:R-:W-:Y:S05]  /*0420*/  BSYNC.RECONVERGENT B1 ;  /* 0x0000000000017941 */ /* 0x000fea0003800200 */
.L_x_11:
[----:B------:R-:W-:Y:S01]  /*0430*/  VIADD R2, R0, 0x1f ;  /* 0x0000001f00027836 */ /* 0x000fe20000000000 */
[----:B------:R-:W-:Y:S04]  /*0440*/  BSSY.RECONVERGENT B1, `(.L_x_13) ;  /* 0x000001c000017945 */ /* 0x000fe80003800200 */
[CC--:B------:R-:W-:Y:S02]  /*0450*/  SHF.L.U32 R11, R5.reuse, R2.reuse, RZ ;  /* 0x00000002050b7219 */ /* 0x0c0fe400000006ff */
[----:B------:R-:W-:Y:S02]  /*0460*/  SHF.L.U64.HI R3, R5, R2, RZ ;  /* 0x0000000205037219 */ /* 0x000fe400000102ff */
[----:B------:R-:W-:-:S04]  /*0470*/  IADD3 R11, P0, P1, R28, -0x1, R11 ;  /* 0xffffffff1c0b7810 */ /* 0x000fc8000791e00b */
[----:B------:R-:W-:-:S04]  /*0480*/  IADD3.X R3, PT, PT, RZ, -0x1, R3, P0, P1 ;  /* 0xffffffffff037810 */ /* 0x000fc800007e2403 */
[----:B------:R-:W-:-:S13]  /*0490*/  ISETP.NE.U32.AND P0, PT, R3, RZ, PT ;  /* 0x000000ff0300720c */ /* 0x000fda0003f05070 */
[----:B------:R-:W-:Y:S05]  /*04a0*/  @P0 BRA `(.L_x_14) ;  /* 0x00000000004c0947 */ /* 0x000fea0003800000 */
[----:B------:R-:W0:Y:S01]  /*04b0*/  I2F.U32.RP R4, R28 ;  /* 0x0000001c00047306 */ /* 0x000e220000209000 */
[----:B------:R-:W-:Y:S02]  /*04c0*/  IADD3 R5, PT, PT, RZ, -R28, RZ ;  /* 0x8000001cff057210 */ /* 0x000fe40007ffe0ff */
[----:B------:R-:W-:-:S05]  /*04d0*/  ISETP.NE.U32.AND P2, PT, R28, RZ, PT ;  /* 0x000000ff1c00720c */ /* 0x000fca0003f45070 */
[----:B0-----:R-:W0:Y:S02]  /*04e0*/  MUFU.RCP R4, R4 ;  /* 0x0000000400047308 */ /* 0x001e240000001000 */
[----:B0-----:R-:W-:-:S06]  /*04f0*/  VIADD R2, R4, 0xffffffe ;  /* 0x0ffffffe04027836 */ /* 0x001fcc0000000000 */
[----:B------:R0:W1:Y:S02]  /*0500*/  F2I.FTZ.U32.TRUNC.NTZ R3, R2 ;  /* 0x0000000200037305 */ /* 0x000064000021f000 */
[----:B0-----:R-:W-:Y:S02]  /*0510*/  IMAD.MOV.U32 R2, RZ, RZ, RZ ;  /* 0x000000ffff027224 */ /* 0x001fe400078e00ff */
[----:B-1----:R-:W-:-:S04]  /*0520*/  IMAD R5, R5, R3, RZ ;  /* 0x0000000305057224 */ /* 0x002fc800078e02ff */
[----:B------:R-:W-:-:S06]  /*0530*/  IMAD.HI.U32 R6, R3, R5, R2 ;  /* 0x0000000503067227 */ /* 0x000fcc00078e0002 */
[----:B------:R-:W-:-:S04]  /*0540*/  IMAD.HI.U32 R6, R6, R11, RZ ;  /* 0x0000000b06067227 */ /* 0x000fc800078e00ff */
[----:B------:R-:W-:-:S04]  /*0550*/  IMAD.MOV R3, RZ, RZ, -R6 ;  /* 0x000000ffff037224 */ /* 0x000fc800078e0a06 */
[----:B------:R-:W-:-:S05]  /*0560*/  IMAD R11, R28, R3, R11 ;  /* 0x000000031c0b7224 */ /* 0x000fca00078e020b */
[----:B------:R-:W-:-:S13]  /*0570*/  ISETP.GE.U32.AND P0, PT, R11, R28, PT ;  /* 0x0000001c0b00720c */ /* 0x000fda0003f06070 */
[----:B------:R-:W-:Y:S01]  /*0580*/  @P0 IADD3 R11, PT, PT, -R28, R11, RZ ;  /* 0x0000000b1c0b0210 */ /* 0x000fe20007ffe1ff */
[----:B------:R-:W-:-:S03]  /*0590*/  @P0 VIADD R6, R6, 0x1 ;  /* 0x0000000106060836 */ /* 0x000fc60000000000 */
[----:B------:R-:W-:-:S13]  /*05a0*/  ISETP.GE.U32.AND P1, PT, R11, R28, PT ;  /* 0x0000001c0b00720c */ /* 0x000fda0003f26070 */
[----:B------:R-:W-:Y:S01]  /*05b0*/  @P1 VIADD R6, R6, 0x1 ;  /* 0x0000000106061836 */ /* 0x000fe20000000000 */
[----:B------:R-:W-:Y:S01]  /*05c0*/  @!P2 LOP3.LUT R6, RZ, R28, RZ, 0x33, !PT ;  /* 0x0000001cff06a212 */ /* 0x000fe200078e33ff */
[----:B------:R-:W-:Y:S06]  /*05d0*/  BRA `(.L_x_15) ;  /* 0x0000000000087947 */ /* 0x000fec0003800000 */
.L_x_14:
[----:B------:R-:W-:-:S07]  /*05e0*/  MOV R2, 0x600 ;  /* 0x0000060000027802 */ /* 0x000fce0000000f00 */
[----:B------:R-:W-:Y:S05]  /*05f0*/  CALL.REL.NOINC `($__internal_0_$__cuda_sm20_div_u64) ;  /* 0x00000004001c7944 */ /* 0x000fea0003c00000 */
.L_x_15:
[----:B------:R-:W-:Y:S05]  /*0600*/  BSYNC.RECONVERGENT B1 ;  /* 0x0000000000017941 */ /* 0x000fea0003800200 */
.L_x_13:
[----:B------:R-:W-:Y:S01]  /*0610*/  IADD3 R0, PT, PT, R0, -0x1, RZ ;  /* 0xffffffff00007810 */ /* 0x000fe20007ffe0ff */
[----:B------:R-:W-:-:S03]  /*0620*/  IMAD.MOV.U32 R35, RZ, RZ, R6 ;  /* 0x000000ffff237224 */ /* 0x000fc600078e0006 */
[----:B------:R-:W-:-:S07]  /*0630*/  LOP3.LUT R32, R0, 0xffff, RZ, 0xc0, !PT ;  /* 0x0000ffff00207812 */ /* 0x000fce00078ec0ff */
.L_x_10:
[----:B------:R-:W-:Y:S05]  /*0640*/  BSYNC.RECONVERGENT B0 ;  /* 0x0000000000007941 */ /* 0x000fea0003800200 */
.L_x_9:
[----:B------:R-:W-:Y:S01]  /*0650*/  ISETP.NE.AND P0, PT, R33, RZ, PT ;  /* 0x000000ff2100720c */ /* 0x000fe20003f05270 */
[----:B------:R-:W-:-:S12]  /*0660*/  BSSY.RECONVERGENT B6, `(.L_x_16) ;  /* 0x0000012000067945 */ /* 0x000fd80003800200 */
[----:B------:R-:W-:Y:S05]  /*0670*/  @P0 BRA `(.L_x_17) ;  /* 0x0000000000400947 */ /* 0x000fea0003800000 */
[----:B------:R-:W-:Y:S01]  /*0680*/  MOV R2, 0x18 ;  /* 0x0000001800027802 */ /* 0x000fe20000000f00 */
[----:B------:R-:W0:Y:S01]  /*0690*/  LDCU.64 UR4, c[0x4][0x8] ;  /* 0x01000100ff0477ac */ /* 0x000e220008000a00 */
[----:B------:R-:W-:Y:S02]  /*06a0*/  HFMA2 R12, -RZ, RZ, 0, 5.9604644775390625e-08 ;  /* 0x00000001ff0c7431 */ /* 0x000fe400000001ff */
[----:B------:R-:W-:Y:S01]  /*06b0*/  IMAD.MOV.U32 R8, RZ, RZ, 0x3b ;  /* 0x0000003bff087424 */ /* 0x000fe200078e00ff */
[----:B------:R-:W1:Y:S01]  /*06c0*/  LDCU.64 UR6, c[0x4][0x10] ;  /* 0x01000200ff0677ac */ /* 0x000e620008000a00 */
[----:B------:R-:W2:Y:S01]  /*06d0*/  LDC.64 R2, c[0x4][R2] ;  /* 0x0100000002027b82 */ /* 0x000ea20000000a00 */
[----:B------:R-:W-:Y:S01]  /*06e0*/  IMAD.MOV.U32 R13, RZ, RZ, RZ ;  /* 0x000000ffff0d7224 */ /* 0x000fe200078e00ff */
[----:B------:R-:W3:Y:S01]  /*06f0*/  LDCU.64 UR8, c[0x4][URZ] ;  /* 0x01000000ff0877ac */ /* 0x000ee20008000a00 */
[----:B0-----:R-:W-:Y:S01]  /*0700*/  IMAD.U32 R4, RZ, RZ, UR4 ;  /* 0x00000004ff047e24 */ /* 0x001fe2000f8e00ff */
[----:B------:R-:W-:Y:S01]  /*0710*/  MOV R5, UR5 ;  /* 0x0000000500057c02 */ /* 0x000fe20008000f00 */
[----:B-1----:R-:W-:-:S02]  /*0720*/  IMAD.U32 R6, RZ, RZ, UR6 ;  /* 0x00000006ff067e24 */ /* 0x002fc4000f8e00ff */
[----:B------:R-:W-:Y:S01]  /*0730*/  IMAD.U32 R7, RZ, RZ, UR7 ;  /* 0x00000007ff077e24 */ /* 0x000fe2000f8e00ff */
[----:B---3--:R-:W-:Y:S01]  /*0740*/  MOV R10, UR8 ;  /* 0x00000008000a7c02 */ /* 0x008fe20008000f00 */
[----:B------:R-:W-:-:S07]  /*0750*/  IMAD.U32 R11, RZ, RZ, UR9 ;  /* 0x00000009ff0b7e24 */ /* 0x000fce000f8e00ff */
[----:B------:R-:W-:-:S07]  /*0760*/  LEPC R20, `(.L_x_17) ;  /* 0x000000001014794e */ /* 0x000fce0000000000 */
[----:B--2---:R-:W-:Y:S05]  /*0770*/  CALL.ABS.NOINC R2 ;  /* 0x0000000002007343 */ /* 0x004fea0003c00000 */
.L_x_17:
[----:B------:R-:W-:Y:S05]  /*0780*/  BSYNC.RECONVERGENT B6 ;  /* 0x0000000000067941 */ /* 0x000fea0003800200 */
.L_x_16:
[----:B------:R-:W-:Y:S01]  /*0790*/  ISETP.GE.U32.AND P0, PT, R22, R33, PT ;  /* 0x000000211600720c */ /* 0x000fe20003f06070 */
[----:B------:R-:W-:-:S12]  /*07a0*/  BSSY.RECONVERGENT B0, `(.L_x_18) ;  /* 0x000000d000007945 */ /* 0x000fd80003800200 */
[----:B------:R-:W-:Y:S05]  /*07b0*/  @!P0 BRA `(.L_x_19) ;  /* 0x00000000002c8947 */ /* 0x000fea0003800000 */
[----:B------:R-:W-:Y:S01]  /*07c0*/  BSSY.RECONVERGENT B1, `(.L_x_19) ;  /* 0x000000a000017945 */ /* 0x000fe20003800200 */
.L_x_20:
[----:B------:R-:W-:Y:S01]  /*07d0*/  IMAD.MOV.U32 R2, RZ, RZ, R24 ;  /* 0x000000ffff027224 */ /* 0x000fe200078e0018 */
[----:B------:R-:W-:Y:S01]  /*07e0*/  MOV R3, R23 ;  /* 0x0000001700037202 */ /* 0x000fe20000000f00 */
[----:B------:R-:W-:Y:S01]  /*07f0*/  VIADD R25, R25, 0xffffffff ;  /* 0xffffffff19197836 */ /* 0x000fe20000000000 */
[----:B------:R-:W-:-:S03]  /*0800*/  IADD3 R24, P1, PT, R24, -0x1, RZ ;  /* 0xffffffff18187810 */ /* 0x000fc60007f3e0ff */
[----:B------:R0:W-:Y:S01]  /*0810*/  STG.E.U8 desc[UR36][R2.64+-0x1], R22 ;  /* 0xffffff1602007986 */ /* 0x0001e2000c101124 */
[----:B------:R-:W-:Y:S02]  /*0820*/  IADD3.X R23, PT, PT, R23, -0x1, RZ, P1, !PT ;  /* 0xffffffff17177810 */ /* 0x000fe40000ffe4ff */
[----:B0-----:R-:W-:-:S04]  /*0830*/  SHF.R.U32.HI R22, RZ, 0x8, R22 ;  /* 0x00000008ff167819 */ /* 0x001fc80000011616 */
[----:B------:R-:W-:-:S13]  /*0840*/  ISETP.GE.U32.AND P0, PT, R22, R33, PT ;  /* 0x000000211600720c */ /* 0x000fda0003f06070 */
[----:B------:R-:W-:Y:S05]  /*0850*/  @P0 BRA `(.L_x_20) ;  /* 0xfffffffc00dc0947 */ /* 0x000fea000383ffff */
[----:B------:R-:W-:Y:S05]  /*0860*/  BSYNC.RECONVERGENT B1 ;  /* 0x0000000000017941 */ /* 0x000fea0003800200 */
.L_x_19:
[----:B------:R-:W-:Y:S05]  /*0870*/  BSYNC.RECONVERGENT B0 ;  /* 0x0000000000007941 */ /* 0x000fea0003800200 */
.L_x_18:
[----:B------:R-:W-:Y:S02]  /*0880*/  IMAD.MOV R0, RZ, RZ, -R28 ;  /* 0x000000ffff007224 */ /* 0x000fe400078e0a1c */
[-C--:B------:R-:W-:Y:S02]  /*0890*/  IMAD R31, R31, R22.reuse, RZ ;  /* 0x000000161f1f7224 */ /* 0x080fe400078e02ff */
[----:B------:R-:W-:Y:S01]  /*08a0*/  IMAD.WIDE.U32 R2, R35, R22, RZ ;  /* 0x0000001623027225 */ /* 0x000fe200078e00ff */
[----:B------:R-:W-:-:S03]  /*08b0*/  PRMT R0, R0, 0x7710, RZ ;  /* 0x0000771000007816 */ /* 0x000fc600000000ff */
[----:B------:R-:W-:Y:S01]  /*08c0*/  IMAD.IADD R29, R29, 0x1, R22 ;  /* 0x000000011d1d7824 */ /* 0x000fe200078e0216 */
[----:B------:R-:W-:Y:S01]  /*08d0*/  IADD3 R3, PT, PT, R3, R31, RZ ;  /* 0x0000001f03037210 */ /* 0x000fe20007ffe0ff */
[----:B------:R-:W-:-:S03]  /*08e0*/  VIADD R0, R0, 0x800 ;  /* 0x0000080000007836 */ /* 0x000fc60000000000 */
[----:B------:R-:W-:Y:S02]  /*08f0*/  SHF.R.U32.HI R32, RZ, R32, R3 ;  /* 0x00000020ff207219 */ /* 0x000fe40000011603 */
[----:B------:R-:W-:-:S05]  /*0900*/  LOP3.LUT R0, R0, 0xffff, RZ, 0xc0, !PT ;  /* 0x0000ffff00007812 */ /* 0x000fca00078ec0ff */
[----:B------:R-:W-:-:S07]  /*0910*/  IMAD R22, R32, R0, R29 ;  /* 0x0000000020167224 */ /* 0x000fce00078e021d */
.L_x_8:
[----:B------:R-:W-:Y:S05]  /*0920*/  BSYNC.RECONVERGENT B7 ;  /* 0x0000000000077941 */ /* 0x000fea0003800200 */
.L_x_7:
[----:B------:R-:W-:-:S13]  /*0930*/  ISETP.NE.AND P0, PT, R30, RZ, PT ;  /* 0x000000ff1e00720c */ /* 0x000fda0003f05270 */
[----:B------:R-:W-:Y:S05]  /*0940*/  @P0 BRA `(.L_x_21) ;  /* 0xfffffff800200947 */ /* 0x000fea000383ffff */
[----:B------:R-:W-:Y:S05]  /*0950*/  BSYNC.RECONVERGENT B8 ;  /* 0x0000000000087941 */ /* 0x000fea0003800200 */
.L_x_6:
[----:B------:R-:W0:Y:S01]  /*0960*/  S2R R2, SR_TID.X ;  /* 0x0000000000027919 */ /* 0x000e220000002100 */
[----:B------:R-:W1:Y:S01]  /*0970*/  LDCU.64 UR4, c[0x0][0x3b0] ;  /* 0x00007600ff0477ac */ /* 0x000e620008000a00 */
[----:B------:R-:W-:Y:S01]  /*0980*/  HFMA2 R3, -RZ, RZ, 0, 0 ;  /* 0x00000000ff037431 */ /* 0x000fe200000001ff */
[----:B------:R-:W-:Y:S01]  /*0990*/  IADD3 R9, PT, PT, R18, 0x4, -R25 ;  /* 0x0000000412097810 */ /* 0x000fe20007ffe819 */
[----:B------:R-:W-:Y:S01]  /*09a0*/  IMAD.MOV.U32 R25, RZ, RZ, R23 ;  /* 0x000000ffff197224 */ /* 0x000fe200078e0017 */
[--C-:B------:R-:W-:Y:S02]  /*09b0*/  SHF.R.U32.HI R11, RZ, 0x8, R22.reuse ;  /* 0x00000008ff0b7819 */ /* 0x100fe40000011616 */
[----:B------:R-:W-:Y:S02]  /*09c0*/  SHF.R.U32.HI R7, RZ, 0x18, R22 ;  /* 0x00000018ff077819 */ /* 0x000fe40000011616 */
[----:B------:R-:W-:Y:S04]  /*09d0*/  STG.E.U8 desc[UR36][R24.64+-0x4], R22 ;  /* 0xfffffc1618007986 */ /* 0x000fe8000c101124 */
[----:B------:R-:W-:Y:S01]  /*09e0*/  STG.E.U8 desc[UR36][R24.64+-0x3], R11 ;  /* 0xfffffd0b18007986 */ /* 0x000fe2000c101124 */
[----:B0-----:R-:W-:-:S03]  /*09f0*/  IMAD.WIDE.U32 R4, R19, UR38, R2 ;  /* 0x0000002613047c25 */ /* 0x001fc6000f8e0002 */
[----:B-1----:R-:W-:-:S04]  /*0a00*/  LEA R2, P0, R4, UR4, 0x2 ;  /* 0x0000000404027c11 */ /* 0x002fc8000f8010ff */
[----:B------:R-:W-:Y:S02]  /*0a10*/  LEA.HI.X R3, R4, UR5, R5, 0x2, P0 ;  /* 0x0000000504037c11 */ /* 0x000fe400080f1405 */
[----:B------:R-:W-:-:S05]  /*0a20*/  SHF.R.U32.HI R5, RZ, 0x10, R22 ;  /* 0x00000010ff057819 */ /* 0x000fca0000011616 */
[----:B------:R-:W-:Y:S04]  /*0a30*/  STG.E.U8 desc[UR36][R24.64+-0x2], R5 ;  /* 0xfffffe0518007986 */ /* 0x000fe8000c101124 */
[----:B------:R-:W-:Y:S04]  /*0a40*/  STG.E.U8 desc[UR36][R24.64+-0x1], R7 ;  /* 0xffffff0718007986 */ /* 0x000fe8000c101124 */
[----:B------:R-:W-:Y:S01]  /*0a50*/  STG.E desc[UR36][R2.64], R9 ;  /* 0x0000000902007986 */ /* 0x000fe2000c101924 */
[----:B------:R-:W-:Y:S05]  /*0a60*/  EXIT ;  /* 0x000000000000794d */ /* 0x000fea0003800000 */
        .weak           $__internal_0_$__cuda_sm20_div_u64
        .type           $__internal_0_$__cuda_sm20_div_u64,@function
        .size           $__internal_0_$__cuda_sm20_div_u64,(.L_x_23 - $__internal_0_$__cuda_sm20_div_u64)
$__internal_0_$__cuda_sm20_div_u64:
[----:B------:R-:W-:Y:S01]  /*0a70*/  IMAD.MOV.U32 R8, RZ, RZ, R28 ;  /* 0x000000ffff087224 */ /* 0x000fe200078e001c */
[----:B------:R-:W-:-:S05]  /*0a80*/  MOV R9, RZ ;  /* 0x000000ff00097202 */ /* 0x000fca0000000f00 */
[----:B------:R-:W0:Y:S08]  /*0a90*/  I2F.U64.RP R8, R8 ;  /* 0x0000000800087312 */ /* 0x000e300000309000 */
[----:B0-----:R-:W0:Y:S02]  /*0aa0*/  MUFU.RCP R4, R8 ;  /* 0x0000000800047308 */ /* 0x001e240000001000 */
[----:B0-----:R-:W-:-:S06]  /*0ab0*/  VIADD R4, R4, 0x1ffffffe ;  /* 0x1ffffffe04047836 */ /* 0x001fcc0000000000 */
[----:B------:R-:W0:Y:S02]  /*0ac0*/  F2I.U64.TRUNC R4, R4 ;  /* 0x0000000400047311 */ /* 0x000e24000020d800 */
[----:B0-----:R-:W-:-:S04]  /*0ad0*/  IMAD.WIDE.U32 R6, R4, R28, RZ ;  /* 0x0000001c04067225 */ /* 0x001fc800078e00ff */
[----:B------:R-:W-:Y:S01]  /*0ae0*/  IMAD R7, R5, R28, R7 ;  /* 0x0000001c05077224 */ /* 0x000fe200078e0207 */
[----:B------:R-:W-:-:S05]  /*0af0*/  IADD3 R13, P0, PT, RZ, -R6, RZ ;  /* 0x80000006ff0d7210 */ /* 0x000fca0007f1e0ff */
[----:B------:R-:W-:-:S04]  /*0b00*/  IMAD.HI.U32 R6, R4, R13, RZ ;  /* 0x0000000d04067227 */ /* 0x000fc800078e00ff */
[----:B------:R-:W-:Y:S01]  /*0b10*/  IMAD.X R15, RZ, RZ, ~R7, P0 ;  /* 0x000000ffff0f7224 */ /* 0x000fe200000e0e07 */
[----:B------:R-:W-:-:S03]  /*0b20*/  MOV R7, R4 ;  /* 0x0000000400077202 */ /* 0x000fc60000000f00 */
[-C--:B------:R-:W-:Y:S02]  /*0b30*/  IMAD R9, R5, R15.reuse, RZ ;  /* 0x0000000f05097224 */ /* 0x080fe400078e02ff */
[----:B------:R-:W-:-:S04]  /*0b40*/  IMAD.WIDE.U32 R6, P0, R4, R15, R6 ;  /* 0x0000000f04067225 */ /* 0x000fc80007800006 */
[----:B------:R-:W-:-:S04]  /*0b50*/  IMAD.HI.U32 R15, R5, R15, RZ ;  /* 0x0000000f050f7227 */ /* 0x000fc800078e00ff */
[----:B------:R-:W-:-:S05]  /*0b60*/  IMAD.HI.U32 R6, P1, R5, R13, R6 ;  /* 0x0000000d05067227 */ /* 0x000fca0007820006 */
[----:B------:R-:W-:Y:S01]  /*0b70*/  IADD3 R7, P2, PT, R9, R6, RZ ;  /* 0x0000000609077210 */ /* 0x000fe20007f5e0ff */
[----:B------:R-:W-:-:S04]  /*0b80*/  IMAD.X R6, R15, 0x1, R5, P0 ;  /* 0x000000010f067824 */ /* 0x000fc800000e0605 */
[----:B------:R-:W-:Y:S01]  /*0b90*/  IMAD.WIDE.U32 R4, R7, R28, RZ ;  /* 0x0000001c07047225 */ /* 0x000fe200078e00ff */
[----:B------:R-:W-:Y:S02]  /*0ba0*/  IADD3.X R9, PT, PT, RZ, RZ, R6, P2, P1 ;  /* 0x000000ffff097210 */ /* 0x000fe400017e2406 */
[----:B------:R-:W-:-:S03]  /*0bb0*/  IADD3 R13, P0, PT, RZ, -R4, RZ ;  /* 0x80000004ff0d7210 */ /* 0x000fc60007f1e0ff */
[----:B------:R-:W-:Y:S02]  /*0bc0*/  IMAD R4, R9, R28, R5 ;  /* 0x0000001c09047224 */ /* 0x000fe400078e0205 */
[----:B------:R-:W-:-:S04]  /*0bd0*/  IMAD.HI.U32 R6, R7, R13, RZ ;  /* 0x0000000d07067227 */ /* 0x000fc800078e00ff */
[----:B------:R-:W-:-:S04]  /*0be0*/  IMAD.X R4, RZ, RZ, ~R4, P0 ;  /* 0x000000ffff047224 */ /* 0x000fc800000e0e04 */
[----:B------:R-:W-:-:S04]  /*0bf0*/  IMAD.WIDE.U32 R6, P0, R7, R4, R6 ;  /* 0x0000000407067225 */ /* 0x000fc80007800006 */
[C---:B------:R-:W-:Y:S02]  /*0c00*/  IMAD R5, R9.reuse, R4, RZ ;  /* 0x0000000409057224 */ /* 0x040fe400078e02ff */
[----:B------:R-:W-:-:S04]  /*0c10*/  IMAD.HI.U32 R6, P1, R9, R13, R6 ;  /* 0x0000000d09067227 */ /* 0x000fc80007820006 */
[----:B------:R-:W-:Y:S01]  /*0c20*/  IMAD.HI.U32 R4, R9, R4, RZ ;  /* 0x0000000409047227 */ /* 0x000fe200078e00ff */
[----:B------:R-:W-:-:S03]  /*0c30*/  IADD3 R6, P2, PT, R5, R6, RZ ;  /* 0x0000000605067210 */ /* 0x000fc60007f5e0ff */
[----:B------:R-:W-:Y:S01]  /*0c40*/  IMAD.MOV.U32 R5, RZ, RZ, RZ ;  /* 0x000000ffff057224 */ /* 0x000fe200078e00ff */
[----:B------:R-:W-:Y:S01]  /*0c50*/  IADD3.X R9, PT, PT, R4, R9, RZ, P0, !PT ;  /* 0x0000000904097210 */ /* 0x000fe200007fe4ff */
[----:B------:R-:W-:-:S03]  /*0c60*/  IMAD.HI.U32 R4, R6, R11, RZ ;  /* 0x0000000b06047227 */ /* 0x000fc600078e00ff */
[----:B------:R-:W-:Y:S01]  /*0c70*/  IADD3.X R8, PT, PT, RZ, RZ, R9, P2, P1 ;  /* 0x000000ffff087210 */ /* 0x000fe200017e2409 */
[----:B------:R-:W-:-:S04]  /*0c80*/  IMAD.WIDE.U32 R4, R6, R3, R4 ;  /* 0x0000000306047225 */ /* 0x000fc800078e0004 */
[C---:B------:R-:W-:Y:S02]  /*0c90*/  IMAD R7, R8.reuse, R3, RZ ;  /* 0x0000000308077224 */ /* 0x040fe400078e02ff */
[----:B------:R-:W-:-:S04]  /*0ca0*/  IMAD.HI.U32 R4, P0, R8, R11, R4 ;  /* 0x0000000b08047227 */ /* 0x000fc80007800004 */
[----:B------:R-:W-:Y:S01]  /*0cb0*/  IMAD.HI.U32 R8, R8, R3, RZ ;  /* 0x0000000308087227 */ /* 0x000fe200078e00ff */
[----:B------:R-:W-:-:S03]  /*0cc0*/  IADD3 R7, P1, PT, R7, R4, RZ ;  /* 0x0000000407077210 */ /* 0x000fc60007f3e0ff */
[----:B------:R-:W-:-:S05]  /*0cd0*/  IMAD.X R4, RZ, RZ, R8, P0 ;  /* 0x000000ffff047224 */ /* 0x000fca00000e0608 */
[----:B------:R-:W-:Y:S01]  /*0ce0*/  IADD3.X R9, PT, PT, RZ, R4, RZ, P1, !PT ;  /* 0x00000004ff097210 */ /* 0x000fe20000ffe4ff */
[----:B------:R-:W-:-:S04]  /*0cf0*/  IMAD.WIDE.U32 R4, R7, R28, RZ ;  /* 0x0000001c07047225 */ /* 0x000fc800078e00ff */
[----:B------:R-:W-:Y:S01]  /*0d00*/  IMAD R6, R9, R28, R5 ;  /* 0x0000001c09067224 */ /* 0x000fe200078e0205 */
[----:B------:R-:W-:Y:S01]  /*0d10*/  IADD3 R11, P0, PT, -R4, R11, RZ ;  /* 0x0000000b040b7210 */ /* 0x000fe20007f1e1ff */
[----:B------:R-:W-:-:S04]  /*0d20*/  VIADD R4, R7, 0x1 ;  /* 0x0000000107047836 */ /* 0x000fc80000000000 */
[----:B------:R-:W-:Y:S01]  /*0d30*/  IMAD.X R6, R3, 0x1, ~R6, P0 ;  /* 0x0000000103067824 */ /* 0x000fe200000e0e06 */
[----:B------:R-:W-:Y:S02]  /*0d40*/  ISETP.GE.U32.AND P0, PT, R11, R28, PT ;  /* 0x0000001c0b00720c */ /* 0x000fe40003f06070 */
[-C--:B------:R-:W-:Y:S02]  /*0d50*/  IADD3 R3, P1, PT, -R28, R11.reuse, RZ ;  /* 0x0000000b1c037210 */ /* 0x080fe40007f3e1ff */
[C---:B------:R-:W-:Y:S02]  /*0d60*/  ISETP.GE.U32.AND.EX P0, PT, R6.reuse, RZ, PT, P0 ;  /* 0x000000ff0600720c */ /* 0x040fe40003f06100 */
[----:B------:R-:W-:Y:S02]  /*0d70*/  IADD3.X R5, PT, PT, R6, -0x1, RZ, P1, !PT ;  /* 0xffffffff06057810 */ /* 0x000fe40000ffe4ff */
[----:B------:R-:W-:Y:S02]  /*0d80*/  SEL R3, R3, R11, P0 ;  /* 0x0000000b03037207 */ /* 0x000fe40000000000 */
[----:B------:R-:W-:-:S02]  /*0d90*/  SEL R5, R5, R6, P0 ;  /* 0x0000000605057207 */ /* 0x000fc40000000000 */
[----:B------:R-:W-:Y:S02]  /*0da0*/  SEL R7, R4, R7, P0 ;  /* 0x0000000704077207 */ /* 0x000fe40000000000 */
[----:B------:R-:W-:Y:S01]  /*0db0*/  ISETP.GE.U32.AND P0, PT, R3, R28, PT ;  /* 0x0000001c0300720c */ /* 0x000fe20003f06070 */
[----:B------:R-:W-:Y:S01]  /*0dc0*/  IMAD.MOV.U32 R3, RZ, RZ, 0x0 ;  /* 0x00000000ff037424 */ /* 0x000fe200078e00ff */
[----:B------:R-:W-:Y:S02]  /*0dd0*/  ISETP.NE.U32.AND P1, PT, R28, RZ, PT ;  /* 0x000000ff1c00720c */ /* 0x000fe40003f25070 */
[----:B------:R-:W-:Y:S02]  /*0de0*/  IADD3 R6, PT, PT, R7, 0x1, RZ ;  /* 0x0000000107067810 */ /* 0x000fe40007ffe0ff */
[----:B------:R-:W-:Y:S02]  /*0df0*/  ISETP.GE.U32.AND.EX P0, PT, R5, RZ, PT, P0 ;  /* 0x000000ff0500720c */ /* 0x000fe40003f06100 */
[----:B------:R-:W-:-:S02]  /*0e00*/  ISETP.NE.AND.EX P1, PT, RZ, RZ, PT, P1 ;  /* 0x000000ffff00720c */ /* 0x000fc40003f25310 */
[----:B------:R-:W-:-:S04]  /*0e10*/  SEL R6, R6, R7, P0 ;  /* 0x0000000706067207 */ /* 0x000fc80000000000 */
[----:B------:R-:W-:Y:S01]  /*0e20*/  SEL R6, R6, 0xffffffff, P1 ;  /* 0xffffffff06067807 */ /* 0x000fe20000800000 */
[----:B------:R-:W-:Y:S06]  /*0e30*/  RET.REL.NODEC R2 `(_Z13encode_kernelPhPKhmmimPj) ;  /* 0xfffffff002707950 */ /* 0x000fec0003c3ffff */
.L_x_22:
        /* <DEDUP_REMOVED lines=12> */
.L_x_23:


//--------------------- .nv.global.init           --------------------------
	.section	.nv.global.init,"aw",@progbits
.nv.global.init:
	.type		$str,@object
	.size		$str,($str$1 - $str)
$str:
        /*0000*/ 	.byte	0x73, 0x79, 0x6d, 0x2d, 0x3e, 0x78, 0x5f, 0x6d, 0x61, 0x78, 0x20, 0x21, 0x3d, 0x20, 0x30, 0x00
	.type		$str$1,@object
	.size		$str$1,(__unnamed_1 - $str$1)
$str$1:
        /*0010*/ 	.byte	0x2f, 0x74, 0x6d, 0x70, 0x2f, 0x73, 0x61, 0x73, 0x73, 0x5f, 0x63, 0x75, 0x5f, 0x6c, 0x6d, 0x32
        /*0020*/ 	.byte	0x69, 0x62, 0x65, 0x34, 0x61, 0x2f, 0x6b, 0x2e, 0x63, 0x75, 0x00
	.type		__unnamed_1,@object
	.size		__unnamed_1,(.L_3 - __unnamed_1)
__unnamed_1:
        /*002b*/ 	.byte	0x76, 0x6f, 0x69, 0x64, 0x20, 0x52, 0x61, 0x6e, 0x73, 0x45, 0x6e, 0x63, 0x50, 0x75, 0x74, 0x53
        /*003b*/ 	.byte	0x79, 0x6d, 0x62, 0x6f, 0x6c, 0x28, 0x75, 0x6e, 0x73, 0x69, 0x67, 0x6e, 0x65, 0x64, 0x20, 0x69
        /*004b*/ 	.byte	0x6e, 0x74, 0x20, 0x2a, 0x2c, 0x20, 0x75, 0x6e, 0x73, 0x69, 0x67, 0x6e, 0x65, 0x64, 0x20, 0x63
        /*005b*/ 	.byte	0x68, 0x61, 0x72, 0x20, 0x2a, 0x2a, 0x2c, 0x20, 0x63, 0x6f, 0x6e, 0x73, 0x74, 0x20, 0x52, 0x61
        /*006b*/ 	.byte	0x6e, 0x73, 0x45, 0x6e, 0x63, 0x53, 0x79, 0x6d, 0x62, 0x6f, 0x6c, 0x20, 0x2a, 0x29, 0x00
.L_3:


//--------------------- .nv.shared._Z13decode_kernelPhmiS_mPj --------------------------
	.section	.nv.shared._Z13decode_kernelPhmiS_mPj,"aw",@nobits
	.sectionflags	@""
	.align	4
.nv.shared._Z13decode_kernelPhmiS_mPj:
	.zero		2560


//--------------------- .nv.shared.reserved.0     --------------------------
	.section	.nv.shared.reserved.0,"aw",@nobits
	.weak		__nv_reservedSMEM_offset_0_alias
	.size		__nv_reservedSMEM_offset_0_alias, 0, 64
	.other		__nv_reservedSMEM_offset_0_alias,@"STO_CUDA_RESERVED_SHARED STV_DEFAULT"
__nv_reservedSMEM_offset_0_alias:
	.zero		0
	.zero		64


//--------------------- .nv.constant0._Z13decode_kernelPhmiS_mPj --------------------------
	.section	.nv.constant0._Z13decode_kernelPhmiS_mPj,"a",@progbits
	.sectionflags	@""
	.align	4
.nv.constant0._Z13decode_kernelPhmiS_mPj:
	.zero		944


//--------------------- .nv.constant0._Z13encode_kernelPhPKhmmimPj --------------------------
	.section	.nv.constant0._Z13encode_kernelPhPKhmmimPj,"a",@progbits
	.sectionflags	@""
	.align	4
.nv.constant0._Z13encode_kernelPhPKhmmimPj:
	.zero		952


//--------------------- SYMBOLS --------------------------

	.type		.nv.reservedSmem.offset0,@object
	.size		.nv.reservedSmem.offset0,0x4
	.type		.nv.reservedSmem.cap,@object
	.size		.nv.reservedSmem.cap,0x4
	.type		__assertfail,@function
